	.target	sm_90a

	.elftype	@"ET_EXEC"


//--------------------- .note.nv.tkinfo           --------------------------
	.section	.note.nv.tkinfo,"",@"SHT_NOTE"
	.sectionflags	@"SHF_NOTE_NV_TKINFO"
	.tkinfo
        /*0018*/ 	.word	0x00000002
        /*0030*/ 	.string	""
        /*0030*/ 	.string	"ptxas"
        /*0030*/ 	.string	"Cuda compilation tools, release 13.0, V13.0.88"
        /*0030*/ 	.string	"Build cuda_13.0.r13.0/compiler.36424714_0"
        /*0030*/ 	.string	"-arch sm_90a -m 64 "



//--------------------- .note.nv.cuinfo           --------------------------
	.section	.note.nv.cuinfo,"",@"SHT_NOTE"
	.sectionflags	@"SHF_NOTE_NV_CUINFO"
        /*0018*/ 	.short	0x0002
        /*001a*/ 	.short	0x005a
        /*001c*/ 	.short	0x0082
	.zero		2


//--------------------- .nv.info                  --------------------------
	.section	.nv.info,"",@"SHT_CUDA_INFO"
	.align	4


	//----- nvinfo : EIATTR_REGCOUNT
	.align		4
        /*0000*/ 	.byte	0x04, 0x2f
        /*0002*/ 	.short	(.L_12 - .L_11)
	.align		4
.L_11:
        /*0004*/ 	.word	index@(_ZN7cutlass13device_kernelINS_4gemm6kernel13GemmUniversalIN4cute5tupleIJiiiiEEENS1_10collective13CollectiveMmaINS1_37MainloopSm90TmaGmmaWarpSpecializedFP8ILi3ENS5_IJNS4_1CILi2EEENSA_ILi1EEESC_EEENS1_35KernelTmaWarpSpecializedCooperativeEEENS5_IJNSA_ILi128EEESG_NSA_ILi32EEEEEENS_12float_e4m3_tENS5_IJlSC_lEEESJ_SK_NS4_8TiledMMAINS4_8MMA_AtomIJNS4_4SM904GMMA31MMA_64x128x32_F32E4M3E4M3_SS_TNILNSO_7ScaleInE1ELSQ_1EEEEEENS4_6LayoutISD_NS5_IJSC_NSA_ILi0EEESU_EEEEENS5_IJNS4_10UnderscoreESX_SX_EEEEENS4_13SM90_TMA_LOADENS4_14ComposedLayoutINS4_7SwizzleILi1ELi4ELi3EEENS4_18smem_ptr_flag_bitsILi8EEENST_INS5_IJNSA_ILi8EEESH_EEENS5_IJSH_SC_EEEEEEEvNS4_8identityENS4_23SM90_TMA_LOAD_MULTICASTES1A_vS1B_EENS_8epilogue10collective6detail29Sm90TmaWarpSpecializedAdapterINS1F_15DefaultEpilogueISJ_SK_SK_NS1E_6thread17LinearCombinationISJ_Li1EffLNS1J_9ScaleType4KindE0ELNS_15FloatRoundStyleE2ESJ_EENS1_15EpilogueDefaultEEEEEvvEEEEvNT_6ParamsE)
        /*0008*/ 	.word	0x000000a8


	//----- nvinfo : EIATTR_FRAME_SIZE
	.align		4
.L_12:
        /*000c*/ 	.byte	0x04, 0x11
        /*000e*/ 	.short	(.L_14 - .L_13)
	.align		4
.L_13:
        /*0010*/ 	.word	index@(_ZN7cutlass13device_kernelINS_4gemm6kernel13GemmUniversalIN4cute5tupleIJiiiiEEENS1_10collective13CollectiveMmaINS1_37MainloopSm90TmaGmmaWarpSpecializedFP8ILi3ENS5_IJNS4_1CILi2EEENSA_ILi1EEESC_EEENS1_35KernelTmaWarpSpecializedCooperativeEEENS5_IJNSA_ILi128EEESG_NSA_ILi32EEEEEENS_12float_e4m3_tENS5_IJlSC_lEEESJ_SK_NS4_8TiledMMAINS4_8MMA_AtomIJNS4_4SM904GMMA31MMA_64x128x32_F32E4M3E4M3_SS_TNILNSO_7ScaleInE1ELSQ_1EEEEEENS4_6LayoutISD_NS5_IJSC_NSA_ILi0EEESU_EEEEENS5_IJNS4_10UnderscoreESX_SX_EEEEENS4_13SM90_TMA_LOADENS4_14ComposedLayoutINS4_7SwizzleILi1ELi4ELi3EEENS4_18smem_ptr_flag_bitsILi8EEENST_INS5_IJNSA_ILi8EEESH_EEENS5_IJSH_SC_EEEEEEEvNS4_8identityENS4_23SM90_TMA_LOAD_MULTICASTES1A_vS1B_EENS_8epilogue10collective6detail29Sm90TmaWarpSpecializedAdapterINS1F_15DefaultEpilogueISJ_SK_SK_NS1E_6thread17LinearCombinationISJ_Li1EffLNS1J_9ScaleType4KindE0ELNS_15FloatRoundStyleE2ESJ_EENS1_15EpilogueDefaultEEEEEvvEEEEvNT_6ParamsE)
        /*0014*/ 	.word	0x00000000


	//----- nvinfo : EIATTR_MIN_STACK_SIZE
	.align		4
.L_14:
        /*0018*/ 	.byte	0x04, 0x12
        /*001a*/ 	.short	(.L_16 - .L_15)
	.align		4
.L_15:
        /*001c*/ 	.word	index@(_ZN7cutlass13device_kernelINS_4gemm6kernel13GemmUniversalIN4cute5tupleIJiiiiEEENS1_10collective13CollectiveMmaINS1_37MainloopSm90TmaGmmaWarpSpecializedFP8ILi3ENS5_IJNS4_1CILi2EEENSA_ILi1EEESC_EEENS1_35KernelTmaWarpSpecializedCooperativeEEENS5_IJNSA_ILi128EEESG_NSA_ILi32EEEEEENS_12float_e4m3_tENS5_IJlSC_lEEESJ_SK_NS4_8TiledMMAINS4_8MMA_AtomIJNS4_4SM904GMMA31MMA_64x128x32_F32E4M3E4M3_SS_TNILNSO_7ScaleInE1ELSQ_1EEEEEENS4_6LayoutISD_NS5_IJSC_NSA_ILi0EEESU_EEEEENS5_IJNS4_10UnderscoreESX_SX_EEEEENS4_13SM90_TMA_LOADENS4_14ComposedLayoutINS4_7SwizzleILi1ELi4ELi3EEENS4_18smem_ptr_flag_bitsILi8EEENST_INS5_IJNSA_ILi8EEESH_EEENS5_IJSH_SC_EEEEEEEvNS4_8identityENS4_23SM90_TMA_LOAD_MULTICASTES1A_vS1B_EENS_8epilogue10collective6detail29Sm90TmaWarpSpecializedAdapterINS1F_15DefaultEpilogueISJ_SK_SK_NS1E_6thread17LinearCombinationISJ_Li1EffLNS1J_9ScaleType4KindE0ELNS_15FloatRoundStyleE2ESJ_EENS1_15EpilogueDefaultEEEEEvvEEEEvNT_6ParamsE)
        /*0020*/ 	.word	0x00000000
.L_16:


//--------------------- .nv.compat                --------------------------
	.section	.nv.compat,"",@"SHT_CUDA_COMPAT_INFO"
	.align	4
        /*0000*/ 	.byte	0x02, 0x09, 0x01, 0x00, 0x02, 0x02, 0x04, 0x00, 0x02, 0x05, 0x05, 0x00, 0x03, 0x07, 0x01, 0x01
        /*0010*/ 	.byte	0x02, 0x03, 0x01, 0x00, 0x02, 0x06, 0x01, 0x00, 0x04, 0x0b, 0x08, 0x00, 0x00, 0x00, 0x00, 0x00
        /*0020*/ 	.byte	0x00, 0x00, 0x00, 0x00


//--------------------- .nv.info._ZN7cutlass13device_kernelINS_4gemm6kernel13GemmUniversalIN4cute5tupleIJiiiiEEENS1_10collective13CollectiveMmaINS1_37MainloopSm90TmaGmmaWarpSpecializedFP8ILi3ENS5_IJNS4_1CILi2EEENSA_ILi1EEESC_EEENS1_35KernelTmaWarpSpecializedCooperativeEEENS5_IJNSA_ILi128EEESG_NSA_ILi32EEEEEENS_12float_e4m3_tENS5_IJlSC_lEEESJ_SK_NS4_8TiledMMAINS4_8MMA_AtomIJNS4_4SM904GMMA31MMA_64x128x32_F32E4M3E4M3_SS_TNILNSO_7ScaleInE1ELSQ_1EEEEEENS4_6LayoutISD_NS5_IJSC_NSA_ILi0EEESU_EEEEENS5_IJNS4_10UnderscoreESX_SX_EEEEENS4_13SM90_TMA_LOADENS4_14ComposedLayoutINS4_7SwizzleILi1ELi4ELi3EEENS4_18smem_ptr_flag_bitsILi8EEENST_INS5_IJNSA_ILi8EEESH_EEENS5_IJSH_SC_EEEEEEEvNS4_8identityENS4_23SM90_TMA_LOAD_MULTICASTES1A_vS1B_EENS_8epilogue10collective6detail29Sm90TmaWarpSpecializedAdapterINS1F_15DefaultEpilogueISJ_SK_SK_NS1E_6thread17LinearCombinationISJ_Li1EffLNS1J_9ScaleType4KindE0ELNS_15FloatRoundStyleE2ESJ_EENS1_15EpilogueDefaultEEEEEvvEEEEvNT_6ParamsE --------------------------
	.section	.nv.info._ZN7cutlass13device_kernelINS_4gemm6kernel13GemmUniversalIN4cute5tupleIJiiiiEEENS1_10collective13CollectiveMmaINS1_37MainloopSm90TmaGmmaWarpSpecializedFP8ILi3ENS5_IJNS4_1CILi2EEENSA_ILi1EEESC_EEENS1_35KernelTmaWarpSpecializedCooperativeEEENS5_IJNSA_ILi128EEESG_NSA_ILi32EEEEEENS_12float_e4m3_tENS5_IJlSC_lEEESJ_SK_NS4_8TiledMMAINS4_8MMA_AtomIJNS4_4SM904GMMA31MMA_64x128x32_F32E4M3E4M3_SS_TNILNSO_7ScaleInE1ELSQ_1EEEEEENS4_6LayoutISD_NS5_IJSC_NSA_ILi0EEESU_EEEEENS5_IJNS4_10UnderscoreESX_SX_EEEEENS4_13SM90_TMA_LOADENS4_14ComposedLayoutINS4_7SwizzleILi1ELi4ELi3EEENS4_18smem_ptr_flag_bitsILi8EEENST_INS5_IJNSA_ILi8EEESH_EEENS5_IJSH_SC_EEEEEEEvNS4_8identityENS4_23SM90_TMA_LOAD_MULTICASTES1A_vS1B_EENS_8epilogue10collective6detail29Sm90TmaWarpSpecializedAdapterINS1F_15DefaultEpilogueISJ_SK_SK_NS1E_6thread17LinearCombinationISJ_Li1EffLNS1J_9ScaleType4KindE0ELNS_15FloatRoundStyleE2ESJ_EENS1_15EpilogueDefaultEEEEEvvEEEEvNT_6ParamsE,"",@"SHT_CUDA_INFO"
	.sectionflags	@""
	.align	4


	//----- nvinfo : EIATTR_CUDA_API_VERSION
	.align		4
        /*0000*/ 	.byte	0x04, 0x37
        /*0002*/ 	.short	(.L_18 - .L_17)
.L_17:
        /*0004*/ 	.word	0x00000082


	//----- nvinfo : EIATTR_KPARAM_INFO
	.align		4
.L_18:
        /*0008*/ 	.byte	0x04, 0x17
        /*000a*/ 	.short	(.L_20 - .L_19)
.L_19:
        /*000c*/ 	.word	0x00000000
        /*0010*/ 	.short	0x0000
        /*0012*/ 	.short	0x0070
        /*0014*/ 	.byte	0x00, 0xf0, 0x01, 0x10


	//----- nvinfo : EIATTR_SPARSE_MMA_MASK
	.align		4
.L_20:
        /*0018*/ 	.byte	0x03, 0x50
        /*001a*/ 	.short	0x0000


	//----- nvinfo : EIATTR_MAXREG_COUNT
	.align		4
        /*001c*/ 	.byte	0x03, 0x1b
        /*001e*/ 	.short	0x00a8


	//----- nvinfo : EIATTR_NUM_BARRIERS
	.align		4
        /*0020*/ 	.byte	0x02, 0x4c
        /*0022*/ 	.byte	0x01
	.zero		1


	//----- nvinfo : EIATTR_MERCURY_ISA_VERSION
	.align		4
        /*0024*/ 	.byte	0x03, 0x5f
        /*0026*/ 	.short	0x0101


	//----- nvinfo : EIATTR_INT_WARP_WIDE_INSTR_OFFSETS
	.align		4
        /*0028*/ 	.byte	0x04, 0x31
        /*002a*/ 	.short	(.L_22 - .L_21)


	//   ....[0]....
.L_21:
        /*002c*/ 	.word	0x00000480


	//   ....[1]....
        /*0030*/ 	.word	0x000004b0


	//   ....[2]....
        /*0034*/ 	.word	0x00000630


	//----- nvinfo : EIATTR_COOP_GROUP_MASK_REGIDS
	.align		4
.L_22:
        /*0038*/ 	.byte	0x04, 0x29
        /*003a*/ 	.short	(.L_24 - .L_23)


	//   ....[0]....
.L_23:
        /*003c*/ 	.word	0xffffffff


	//   ....[1]....
        /*0040*/ 	.word	0xffffffff


	//   ....[2]....
        /*0044*/ 	.word	0xffffffff


	//   ....[3]....
        /*0048*/ 	.word	0xffffffff


	//   ....[4]....
        /*004c*/ 	.word	0xffffffff


	//   ....[5]....
        /*0050*/ 	.word	0xffffffff


	//----- nvinfo : EIATTR_COOP_GROUP_INSTR_OFFSETS
	.align		4
.L_24:
        /*0054*/ 	.byte	0x04, 0x28
        /*0056*/ 	.short	(.L_26 - .L_25)


	//   ....[0]....
.L_25:
        /*0058*/ 	.word	0x00000060


	//   ....[1]....
        /*005c*/ 	.word	0x00000070


	//   ....[2]....
        /*0060*/ 	.word	0x00000130


	//   ....[3]....
        /*0064*/ 	.word	0x000002b0


	//   ....[4]....
        /*0068*/ 	.word	0x000007d0


	//   ....[5]....
        /*006c*/ 	.word	0x00001250


	//----- nvinfo : EIATTR_REG_RECONFIG
	.align		4
.L_26:
        /*0070*/ 	.byte	0x01, 0x54
	.zero		2


	//----- nvinfo : EIATTR_MBARRIER_INSTR_OFFSETS
	.align		4
        /*0074*/ 	.byte	0x04, 0x39
        /*0076*/ 	.short	(.L_28 - .L_27)


	//   ....[0]....
.L_27:
        /*0078*/ 	.word	0x00000230
        /*007c*/ 	.word	0x000000ff
        /*0080*/ 	.word	0x00000000
        /*0084*/ 	.short	0x0100
        /*0086*/ 	.byte	0x08
	.zero		1


	//   ....[1]....
        /*0088*/ 	.word	0x00000240
        /*008c*/ 	.word	0x000000ff
        /*0090*/ 	.word	0x00000018
        /*0094*/ 	.short	0x0100
        /*0096*/ 	.byte	0x08
	.zero		1


	//   ....[2]....
        /*0098*/ 	.word	0x00000250
        /*009c*/ 	.word	0x000000ff
        /*00a0*/ 	.word	0x00000008
        /*00a4*/ 	.short	0x0100
        /*00a6*/ 	.byte	0x08
	.zero		1


	//   ....[3]....
        /*00a8*/ 	.word	0x00000260
        /*00ac*/ 	.word	0x000000ff
        /*00b0*/ 	.word	0x00000020
        /*00b4*/ 	.short	0x0100
        /*00b6*/ 	.byte	0x08
	.zero		1


	//   ....[4]....
        /*00b8*/ 	.word	0x00000270
        /*00bc*/ 	.word	0x000000ff
        /*00c0*/ 	.word	0x00000010
        /*00c4*/ 	.short	0x0100
        /*00c6*/ 	.byte	0x08
	.zero		1


	//   ....[5]....
        /*00c8*/ 	.word	0x00000280
        /*00cc*/ 	.word	0x000000ff
        /*00d0*/ 	.word	0x00000028
        /*00d4*/ 	.short	0x0100
        /*00d6*/ 	.byte	0x08
	.zero		1


	//   ....[6]....
        /*00d8*/ 	.word	0x000006c0
        /*00dc*/ 	.word	0x000000ff
        /*00e0*/ 	.word	0x00000040
        /*00e4*/ 	.short	0x0100
        /*00e6*/ 	.byte	0x06
	.zero		1


	//   ....[7]....
        /*00e8*/ 	.word	0x00000760
        /*00ec*/ 	.word	0x000000ff
        /*00f0*/ 	.word	0x00000048
        /*00f4*/ 	.short	0x0100
        /*00f6*/ 	.byte	0x06
	.zero		1


	//   ....[8]....
        /*00f8*/ 	.word	0x00001780
        /*00fc*/ 	.word	0x000000ff
        /*0100*/ 	.word	0x00000000
        /*0104*/ 	.short	0x010a
        /*0106*/ 	.byte	0x06
	.zero		1


	//   ....[9]....
        /*0108*/ 	.word	0x000017c0
        /*010c*/ 	.word	0x000000ff
        /*0110*/ 	.word	0x00000000
        /*0114*/ 	.short	0x010a
        /*0116*/ 	.byte	0x06
	.zero		1


	//   ....[10]....
        /*0118*/ 	.word	0x000020a0
        /*011c*/ 	.word	0x000000ff
        /*0120*/ 	.word	0x00000000
        /*0124*/ 	.short	0x010a
        /*0126*/ 	.byte	0x0c
	.zero		1


	//   ....[11]....
        /*0128*/ 	.word	0x000020e0
        /*012c*/ 	.word	0x000000ff
        /*0130*/ 	.word	0x00000000
        /*0134*/ 	.short	0x010a
        /*0136*/ 	.byte	0x0c
	.zero		1


	//   ....[12]....
        /*0138*/ 	.word	0x000026c0
        /*013c*/ 	.word	0x0000008c
        /*0140*/ 	.word	0x00000000
        /*0144*/ 	.short	0x0101
        /*0146*/ 	.byte	0x3f
	.zero		1


	//   ....[13]....
        /*0148*/ 	.word	0x00002d60
        /*014c*/ 	.word	0x0000000c
        /*0150*/ 	.word	0x00000000
        /*0154*/ 	.short	0x0101
        /*0156*/ 	.byte	0x3f
	.zero		1


	//   ....[14]....
        /*0158*/ 	.word	0x00008650
        /*015c*/ 	.word	0x00000014
        /*0160*/ 	.word	0x00000018
        /*0164*/ 	.short	0x010a
        /*0166*/ 	.byte	0x3f
	.zero		1


	//   ....[15]....
        /*0168*/ 	.word	0x000089c0
        /*016c*/ 	.word	0x00000008
        /*0170*/ 	.word	0x00000048
        /*0174*/ 	.short	0x0101
        /*0176*/ 	.byte	0x3f
	.zero		1


	//   ....[16]....
        /*0178*/ 	.word	0x000090e0
        /*017c*/ 	.word	0x00000004
        /*0180*/ 	.word	0x00000000
        /*0184*/ 	.short	0x010a
        /*0186*/ 	.byte	0x3f
	.zero		1


	//   ....[17]....
        /*0188*/ 	.word	0x00009160
        /*018c*/ 	.word	0x00000006
        /*0190*/ 	.word	0x00000000
        /*0194*/ 	.short	0x010a
        /*0196*/ 	.byte	0x3f
	.zero		1


	//   ....[18]....
        /*0198*/ 	.word	0x000091f0
        /*019c*/ 	.word	0x00000003
        /*01a0*/ 	.word	0x00000000
        /*01a4*/ 	.short	0x010a
        /*01a6*/ 	.byte	0x3f
	.zero		1


	//   ....[19]....
        /*01a8*/ 	.word	0x00009260
        /*01ac*/ 	.word	0x0000000d
        /*01b0*/ 	.word	0x00000000
        /*01b4*/ 	.short	0x010a
        /*01b6*/ 	.byte	0x3f
	.zero		1


	//   ....[20]....
        /*01b8*/ 	.word	0x000092c0
        /*01bc*/ 	.word	0x00000091
        /*01c0*/ 	.word	0x00000000
        /*01c4*/ 	.short	0x010a
        /*01c6*/ 	.byte	0x3f
	.zero		1


	//   ....[21]....
        /*01c8*/ 	.word	0x00009390
        /*01cc*/ 	.word	0x00000014
        /*01d0*/ 	.word	0x00000018
        /*01d4*/ 	.short	0x010a
        /*01d6*/ 	.byte	0x3f
	.zero		1


	//   ....[22]....
        /*01d8*/ 	.word	0x00009460
        /*01dc*/ 	.word	0x00000004
        /*01e0*/ 	.word	0x00000000
        /*01e4*/ 	.short	0x010a
        /*01e6*/ 	.byte	0x3f
	.zero		1


	//   ....[23]....
        /*01e8*/ 	.word	0x000094b0
        /*01ec*/ 	.word	0x00000006
        /*01f0*/ 	.word	0x00000000
        /*01f4*/ 	.short	0x010a
        /*01f6*/ 	.byte	0x3f
	.zero		1


	//----- nvinfo : EIATTR_NUM_MBARRIERS
	.align		4
.L_28:
        /*01f8*/ 	.byte	0x03, 0x38
        /*01fa*/ 	.short	0x0008


	//----- nvinfo : EIATTR_EXIT_INSTR_OFFSETS
	.align		4
        /*01fc*/ 	.byte	0x04, 0x1c
        /*01fe*/ 	.short	(.L_30 - .L_29)


	//   ....[0]....
.L_29:
        /*0200*/ 	.word	0x00000930


	//   ....[1]....
        /*0204*/ 	.word	0x00001120


	//   ....[2]....
        /*0208*/ 	.word	0x00007d70


	//   ....[3]....
        /*020c*/ 	.word	0x000082d0


	//   ....[4]....
        /*0210*/ 	.word	0x00009240


	//----- nvinfo : EIATTR_MAX_THREADS
	.align		4
.L_30:
        /*0214*/ 	.byte	0x04, 0x05
        /*0216*/ 	.short	(.L_32 - .L_31)
.L_31:
        /*0218*/ 	.word	0x00000180
        /*021c*/ 	.word	0x00000001
        /*0220*/ 	.word	0x00000001


	//----- nvinfo : EIATTR_CRS_STACK_SIZE
	.align		4
.L_32:
        /*0224*/ 	.byte	0x04, 0x1e
        /*0226*/ 	.short	(.L_34 - .L_33)
.L_33:
        /*0228*/ 	.word	0x00000000


	//----- nvinfo : EIATTR_CBANK_PARAM_SIZE
	.align		4
.L_34:
        /*022c*/ 	.byte	0x03, 0x19
        /*022e*/ 	.short	0x0470


	//----- nvinfo : EIATTR_PARAM_CBANK
	.align		4
        /*0230*/ 	.byte	0x04, 0x0a
        /*0232*/ 	.short	(.L_36 - .L_35)
	.align		4
.L_35:
        /*0234*/ 	.word	index@(.nv.constant0._ZN7cutlass13device_kernelINS_4gemm6kernel13GemmUniversalIN4cute5tupleIJiiiiEEENS1_10collective13CollectiveMmaINS1_37MainloopSm90TmaGmmaWarpSpecializedFP8ILi3ENS5_IJNS4_1CILi2EEENSA_ILi1EEESC_EEENS1_35KernelTmaWarpSpecializedCooperativeEEENS5_IJNSA_ILi128EEESG_NSA_ILi32EEEEEENS_12float_e4m3_tENS5_IJlSC_lEEESJ_SK_NS4_8TiledMMAINS4_8MMA_AtomIJNS4_4SM904GMMA31MMA_64x128x32_F32E4M3E4M3_SS_TNILNSO_7ScaleInE1ELSQ_1EEEEEENS4_6LayoutISD_NS5_IJSC_NSA_ILi0EEESU_EEEEENS5_IJNS4_10UnderscoreESX_SX_EEEEENS4_13SM90_TMA_LOADENS4_14ComposedLayoutINS4_7SwizzleILi1ELi4ELi3EEENS4_18smem_ptr_flag_bitsILi8EEENST_INS5_IJNSA_ILi8EEESH_EEENS5_IJSH_SC_EEEEEEEvNS4_8identityENS4_23SM90_TMA_LOAD_MULTICASTES1A_vS1B_EENS_8epilogue10collective6detail29Sm90TmaWarpSpecializedAdapterINS1F_15DefaultEpilogueISJ_SK_SK_NS1E_6thread17LinearCombinationISJ_Li1EffLNS1J_9ScaleType4KindE0ELNS_15FloatRoundStyleE2ESJ_EENS1_15EpilogueDefaultEEEEEvvEEEEvNT_6ParamsE)
        /*0238*/ 	.short	0x0210
        /*023a*/ 	.short	0x0470


	//----- nvinfo : EIATTR_SW_WAR
	.align		4
.L_36:
        /*023c*/ 	.byte	0x04, 0x36
        /*023e*/ 	.short	(.L_38 - .L_37)
.L_37:
        /*0240*/ 	.word	0x00000008
.L_38:


//--------------------- .nv.callgraph             --------------------------
	.section	.nv.callgraph,"",@"SHT_CUDA_CALLGRAPH"
	.align	4
	.sectionentsize	8
	.align		4
        /*0000*/ 	.word	0x00000000
	.align		4
        /*0004*/ 	.word	0xffffffff
	.align		4
        /*0008*/ 	.word	0x00000000
	.align		4
        /*000c*/ 	.word	0xfffffffe
	.align		4
        /*0010*/ 	.word	0x00000000
	.align		4
        /*0014*/ 	.word	0xfffffffd
	.align		4
        /*0018*/ 	.word	0x00000000
	.align		4
        /*001c*/ 	.word	0xfffffffc


//--------------------- .nv.constant4             --------------------------
	.section	.nv.constant4,"a",@progbits
	.align	8
	.align		8
.nv.constant4:
        /*0000*/ 	.dword	_ZN39_INTERNAL_246586bc_4_k_cu_59681c3c_53324cuda3std3__45__cpo5beginE
	.align		8
        /*0008*/ 	.dword	_ZN39_INTERNAL_246586bc_4_k_cu_59681c3c_53324cuda3std3__45__cpo3endE
	.align		8
        /*0010*/ 	.dword	_ZN39_INTERNAL_246586bc_4_k_cu_59681c3c_53324cuda3std3__45__cpo6cbeginE
	.align		8
        /*0018*/ 	.dword	_ZN39_INTERNAL_246586bc_4_k_cu_59681c3c_53324cuda3std3__45__cpo4cendE
	.align		8
        /*0020*/ 	.dword	_ZN39_INTERNAL_246586bc_4_k_cu_59681c3c_53324cuda3std3__441_GLOBAL__N__246586bc_4_k_cu_59681c3c_53326ignoreE
	.align		8
        /*0028*/ 	.dword	_ZN39_INTERNAL_246586bc_4_k_cu_59681c3c_53324cuda3std3__419piecewise_constructE
	.align		8
        /*0030*/ 	.dword	_ZN39_INTERNAL_246586bc_4_k_cu_59681c3c_53324cuda3std3__48in_placeE
	.align		8
        /*0038*/ 	.dword	_ZN39_INTERNAL_246586bc_4_k_cu_59681c3c_53324cuda3std6ranges3__45__cpo4swapE
	.align		8
        /*0040*/ 	.dword	_ZN39_INTERNAL_246586bc_4_k_cu_59681c3c_53324cuda3std6ranges3__45__cpo9iter_moveE
	.align		8
        /*0048*/ 	.dword	_ZN39_INTERNAL_246586bc_4_k_cu_59681c3c_53324cute7productE
	.align		8
        /*0050*/ 	.dword	_ZN39_INTERNAL_246586bc_4_k_cu_59681c3c_53324cute1_E


//--------------------- .text._ZN7cutlass13device_kernelINS_4gemm6kernel13GemmUniversalIN4cute5tupleIJiiiiEEENS1_10collective13CollectiveMmaINS1_37MainloopSm90TmaGmmaWarpSpecializedFP8ILi3ENS5_IJNS4_1CILi2EEENSA_ILi1EEESC_EEENS1_35KernelTmaWarpSpecializedCooperativeEEENS5_IJNSA_ILi128EEESG_NSA_ILi32EEEEEENS_12float_e4m3_tENS5_IJlSC_lEEESJ_SK_NS4_8TiledMMAINS4_8MMA_AtomIJNS4_4SM904GMMA31MMA_64x128x32_F32E4M3E4M3_SS_TNILNSO_7ScaleInE1ELSQ_1EEEEEENS4_6LayoutISD_NS5_IJSC_NSA_ILi0EEESU_EEEEENS5_IJNS4_10UnderscoreESX_SX_EEEEENS4_13SM90_TMA_LOADENS4_14ComposedLayoutINS4_7SwizzleILi1ELi4ELi3EEENS4_18smem_ptr_flag_bitsILi8EEENST_INS5_IJNSA_ILi8EEESH_EEENS5_IJSH_SC_EEEEEEEvNS4_8identityENS4_23SM90_TMA_LOAD_MULTICASTES1A_vS1B_EENS_8epilogue10collective6detail29Sm90TmaWarpSpecializedAdapterINS1F_15DefaultEpilogueISJ_SK_SK_NS1E_6thread17LinearCombinationISJ_Li1EffLNS1J_9ScaleType4KindE0ELNS_15FloatRoundStyleE2ESJ_EENS1_15EpilogueDefaultEEEEEvvEEEEvNT_6ParamsE --------------------------
	.section	.text._ZN7cutlass13device_kernelINS_4gemm6kernel13GemmUniversalIN4cute5tupleIJiiiiEEENS1_10collective13CollectiveMmaINS1_37MainloopSm90TmaGmmaWarpSpecializedFP8ILi3ENS5_IJNS4_1CILi2EEENSA_ILi1EEESC_EEENS1_35KernelTmaWarpSpecializedCooperativeEEENS5_IJNSA_ILi128EEESG_NSA_ILi32EEEEEENS_12float_e4m3_tENS5_IJlSC_lEEESJ_SK_NS4_8TiledMMAINS4_8MMA_AtomIJNS4_4SM904GMMA31MMA_64x128x32_F32E4M3E4M3_SS_TNILNSO_7ScaleInE1ELSQ_1EEEEEENS4_6LayoutISD_NS5_IJSC_NSA_ILi0EEESU_EEEEENS5_IJNS4_10UnderscoreESX_SX_EEEEENS4_13SM90_TMA_LOADENS4_14ComposedLayoutINS4_7SwizzleILi1ELi4ELi3EEENS4_18smem_ptr_flag_bitsILi8EEENST_INS5_IJNSA_ILi8EEESH_EEENS5_IJSH_SC_EEEEEEEvNS4_8identityENS4_23SM90_TMA_LOAD_MULTICASTES1A_vS1B_EENS_8epilogue10collective6detail29Sm90TmaWarpSpecializedAdapterINS1F_15DefaultEpilogueISJ_SK_SK_NS1E_6thread17LinearCombinationISJ_Li1EffLNS1J_9ScaleType4KindE0ELNS_15FloatRoundStyleE2ESJ_EENS1_15EpilogueDefaultEEEEEvvEEEEvNT_6ParamsE,"ax",@progbits
	.align	128
.text._ZN7cutlass13device_kernelINS_4gemm6kernel13GemmUniversalIN4cute5tupleIJiiiiEEENS1_10collective13CollectiveMmaINS1_37MainloopSm90TmaGmmaWarpSpecializedFP8ILi3ENS5_IJNS4_1CILi2EEENSA_ILi1EEESC_EEENS1_35KernelTmaWarpSpecializedCooperativeEEENS5_IJNSA_ILi128EEESG_NSA_ILi32EEEEEENS_12float_e4m3_tENS5_IJlSC_lEEESJ_SK_NS4_8TiledMMAINS4_8MMA_AtomIJNS4_4SM904GMMA31MMA_64x128x32_F32E4M3E4M3_SS_TNILNSO_7ScaleInE1ELSQ_1EEEEEENS4_6LayoutISD_NS5_IJSC_NSA_ILi0EEESU_EEEEENS5_IJNS4_10UnderscoreESX_SX_EEEEENS4_13SM90_TMA_LOADENS4_14ComposedLayoutINS4_7SwizzleILi1ELi4ELi3EEENS4_18smem_ptr_flag_bitsILi8EEENST_INS5_IJNSA_ILi8EEESH_EEENS5_IJSH_SC_EEEEEEEvNS4_8identityENS4_23SM90_TMA_LOAD_MULTICASTES1A_vS1B_EENS_8epilogue10collective6detail29Sm90TmaWarpSpecializedAdapterINS1F_15DefaultEpilogueISJ_SK_SK_NS1E_6thread17LinearCombinationISJ_Li1EffLNS1J_9ScaleType4KindE0ELNS_15FloatRoundStyleE2ESJ_EENS1_15EpilogueDefaultEEEEEvvEEEEvNT_6ParamsE:
        .type           _ZN7cutlass13device_kernelINS_4gemm6kernel13GemmUniversalIN4cute5tupleIJiiiiEEENS1_10collective13CollectiveMmaINS1_37MainloopSm90TmaGmmaWarpSpecializedFP8ILi3ENS5_IJNS4_1CILi2EEENSA_ILi1EEESC_EEENS1_35KernelTmaWarpSpecializedCooperativeEEENS5_IJNSA_ILi128EEESG_NSA_ILi32EEEEEENS_12float_e4m3_tENS5_IJlSC_lEEESJ_SK_NS4_8TiledMMAINS4_8MMA_AtomIJNS4_4SM904GMMA31MMA_64x128x32_F32E4M3E4M3_SS_TNILNSO_7ScaleInE1ELSQ_1EEEEEENS4_6LayoutISD_NS5_IJSC_NSA_ILi0EEESU_EEEEENS5_IJNS4_10UnderscoreESX_SX_EEEEENS4_13SM90_TMA_LOADENS4_14ComposedLayoutINS4_7SwizzleILi1ELi4ELi3EEENS4_18smem_ptr_flag_bitsILi8EEENST_INS5_IJNSA_ILi8EEESH_EEENS5_IJSH_SC_EEEEEEEvNS4_8identityENS4_23SM90_TMA_LOAD_MULTICASTES1A_vS1B_EENS_8epilogue10collective6detail29Sm90TmaWarpSpecializedAdapterINS1F_15DefaultEpilogueISJ_SK_SK_NS1E_6thread17LinearCombinationISJ_Li1EffLNS1J_9ScaleType4KindE0ELNS_15FloatRoundStyleE2ESJ_EENS1_15EpilogueDefaultEEEEEvvEEEEvNT_6ParamsE,@function
        .size           _ZN7cutlass13device_kernelINS_4gemm6kernel13GemmUniversalIN4cute5tupleIJiiiiEEENS1_10collective13CollectiveMmaINS1_37MainloopSm90TmaGmmaWarpSpecializedFP8ILi3ENS5_IJNS4_1CILi2EEENSA_ILi1EEESC_EEENS1_35KernelTmaWarpSpecializedCooperativeEEENS5_IJNSA_ILi128EEESG_NSA_ILi32EEEEEENS_12float_e4m3_tENS5_IJlSC_lEEESJ_SK_NS4_8TiledMMAINS4_8MMA_AtomIJNS4_4SM904GMMA31MMA_64x128x32_F32E4M3E4M3_SS_TNILNSO_7ScaleInE1ELSQ_1EEEEEENS4_6LayoutISD_NS5_IJSC_NSA_ILi0EEESU_EEEEENS5_IJNS4_10UnderscoreESX_SX_EEEEENS4_13SM90_TMA_LOADENS4_14ComposedLayoutINS4_7SwizzleILi1ELi4ELi3EEENS4_18smem_ptr_flag_bitsILi8EEENST_INS5_IJNSA_ILi8EEESH_EEENS5_IJSH_SC_EEEEEEEvNS4_8identityENS4_23SM90_TMA_LOAD_MULTICASTES1A_vS1B_EENS_8epilogue10collective6detail29Sm90TmaWarpSpecializedAdapterINS1F_15DefaultEpilogueISJ_SK_SK_NS1E_6thread17LinearCombinationISJ_Li1EffLNS1J_9ScaleType4KindE0ELNS_15FloatRoundStyleE2ESJ_EENS1_15EpilogueDefaultEEEEEvvEEEEvNT_6ParamsE,(.L_x_204 - _ZN7cutlass13device_kernelINS_4gemm6kernel13GemmUniversalIN4cute5tupleIJiiiiEEENS1_10collective13CollectiveMmaINS1_37MainloopSm90TmaGmmaWarpSpecializedFP8ILi3ENS5_IJNS4_1CILi2EEENSA_ILi1EEESC_EEENS1_35KernelTmaWarpSpecializedCooperativeEEENS5_IJNSA_ILi128EEESG_NSA_ILi32EEEEEENS_12float_e4m3_tENS5_IJlSC_lEEESJ_SK_NS4_8TiledMMAINS4_8MMA_AtomIJNS4_4SM904GMMA31MMA_64x128x32_F32E4M3E4M3_SS_TNILNSO_7ScaleInE1ELSQ_1EEEEEENS4_6LayoutISD_NS5_IJSC_NSA_ILi0EEESU_EEEEENS5_IJNS4_10UnderscoreESX_SX_EEEEENS4_13SM90_TMA_LOADENS4_14ComposedLayoutINS4_7SwizzleILi1ELi4ELi3EEENS4_18smem_ptr_flag_bitsILi8EEENST_INS5_IJNSA_ILi8EEESH_EEENS5_IJSH_SC_EEEEEEEvNS4_8identityENS4_23SM90_TMA_LOAD_MULTICASTES1A_vS1B_EENS_8epilogue10collective6detail29Sm90TmaWarpSpecializedAdapterINS1F_15DefaultEpilogueISJ_SK_SK_NS1E_6thread17LinearCombinationISJ_Li1EffLNS1J_9ScaleType4KindE0ELNS_15FloatRoundStyleE2ESJ_EENS1_15EpilogueDefaultEEEEEvvEEEEvNT_6ParamsE)
        .other          _ZN7cutlass13device_kernelINS_4gemm6kernel13GemmUniversalIN4cute5tupleIJiiiiEEENS1_10collective13CollectiveMmaINS1_37MainloopSm90TmaGmmaWarpSpecializedFP8ILi3ENS5_IJNS4_1CILi2EEENSA_ILi1EEESC_EEENS1_35KernelTmaWarpSpecializedCooperativeEEENS5_IJNSA_ILi128EEESG_NSA_ILi32EEEEEENS_12float_e4m3_tENS5_IJlSC_lEEESJ_SK_NS4_8TiledMMAINS4_8MMA_AtomIJNS4_4SM904GMMA31MMA_64x128x32_F32E4M3E4M3_SS_TNILNSO_7ScaleInE1ELSQ_1EEEEEENS4_6LayoutISD_NS5_IJSC_NSA_ILi0EEESU_EEEEENS5_IJNS4_10UnderscoreESX_SX_EEEEENS4_13SM90_TMA_LOADENS4_14ComposedLayoutINS4_7SwizzleILi1ELi4ELi3EEENS4_18smem_ptr_flag_bitsILi8EEENST_INS5_IJNSA_ILi8EEESH_EEENS5_IJSH_SC_EEEEEEEvNS4_8identityENS4_23SM90_TMA_LOAD_MULTICASTES1A_vS1B_EENS_8epilogue10collective6detail29Sm90TmaWarpSpecializedAdapterINS1F_15DefaultEpilogueISJ_SK_SK_NS1E_6thread17LinearCombinationISJ_Li1EffLNS1J_9ScaleType4KindE0ELNS_15FloatRoundStyleE2ESJ_EENS1_15EpilogueDefaultEEEEEvvEEEEvNT_6ParamsE,@"STO_CUDA_ENTRY STV_DEFAULT"
_ZN7cutlass13device_kernelINS_4gemm6kernel13GemmUniversalIN4cute5tupleIJiiiiEEENS1_10collective13CollectiveMmaINS1_37MainloopSm90TmaGmmaWarpSpecializedFP8ILi3ENS5_IJNS4_1CILi2EEENSA_ILi1EEESC_EEENS1_35KernelTmaWarpSpecializedCooperativeEEENS5_IJNSA_ILi128EEESG_NSA_ILi32EEEEEENS_12float_e4m3_tENS5_IJlSC_lEEESJ_SK_NS4_8TiledMMAINS4_8MMA_AtomIJNS4_4SM904GMMA31MMA_64x128x32_F32E4M3E4M3_SS_TNILNSO_7ScaleInE1ELSQ_1EEEEEENS4_6LayoutISD_NS5_IJSC_NSA_ILi0EEESU_EEEEENS5_IJNS4_10UnderscoreESX_SX_EEEEENS4_13SM90_TMA_LOADENS4_14ComposedLayoutINS4_7SwizzleILi1ELi4ELi3EEENS4_18smem_ptr_flag_bitsILi8EEENST_INS5_IJNSA_ILi8EEESH_EEENS5_IJSH_SC_EEEEEEEvNS4_8identityENS4_23SM90_TMA_LOAD_MULTICASTES1A_vS1B_EENS_8epilogue10collective6detail29Sm90TmaWarpSpecializedAdapterINS1F_15DefaultEpilogueISJ_SK_SK_NS1E_6thread17LinearCombinationISJ_Li1EffLNS1J_9ScaleType4KindE0ELNS_15FloatRoundStyleE2ESJ_EENS1_15EpilogueDefaultEEEEEvvEEEEvNT_6ParamsE:
[----:B------:R-:W-:Y:S01]  /*0000*/  LDC R1, c[0x0][0x28] ;  /* 0x00000a00ff017b82 */ /* 0x000fe20000000800 */
[----:B------:R-:W0:Y:S01]  /*0010*/  S2R R0, SR_TID.X ;  /* 0x0000000000007919 */ /* 0x000e220000002100 */
[----:B------:R-:W-:Y:S01]  /*0020*/  ELECT P0, URZ, PT ;  /* 0x00000000003f782f */ /* 0x000fe20003800000 */
[----:B------:R-:W-:Y:S01]  /*0030*/  BSSY B0, `(.L_x_0) ;  /* 0x000000f000007945 */ /* 0x000fe20003800000 */
[--C-:B0-----:R-:W-:Y:S02]  /*0040*/  SHF.R.U32.HI R2, RZ, 0x5, R0.reuse ;  /* 0x00000005ff027819 */ /* 0x101fe40000011600 */
[----:B------:R-:W-:-:S03]  /*0050*/  SHF.R.U32.HI R3, RZ, 0x7, R0 ;  /* 0x00000007ff037819 */ /* 0x000fc60000011600 */
[----:B------:R-:W0:Y:S04]  /*0060*/  SHFL.IDX PT, R7, R2, RZ, 0x1f ;  /* 0x00001fff02077589 */ /* 0x000e2800000e0000 */
[----:B------:R-:W1:Y:S01]  /*0070*/  SHFL.IDX PT, R3, R3, RZ, 0x1f ;  /* 0x00001fff03037589 */ /* 0x000e6200000e0000 */
[----:B0-----:R-:W-:-:S13]  /*0080*/  ISETP.NE.OR P0, PT, R7, RZ, !P0 ;  /* 0x000000ff0700720c */ /* 0x001fda0004705670 */
[----:B-1----:R-:W-:Y:S05]  /*0090*/  @P0 BRA `(.L_x_1) ;  /* 0x0000000000200947 */ /* 0x002fea0003800000 */
[----:B------:R-:W-:Y:S02]  /*00a0*/  ULDC.64 UR4, c[0x0][0x198] ;  /* 0x0000660000047ab9 */ /* 0x000fe40000000a00 */
[----:B------:R-:W-:Y:S02]  /*00b0*/  UIADD3 UR6, UP0, UR4, 0xf0, URZ ;  /* 0x000000f004067890 */ /* 0x000fe4000ff1e03f */
[----:B------:R-:W-:Y:S02]  /*00c0*/  UIADD3 UR4, UP1, UR4, 0x1f0, URZ ;  /* 0x000001f004047890 */ /* 0x000fe4000ff3e03f */
[----:B------:R-:W-:Y:S02]  /*00d0*/  UIADD3.X UR7, URZ, UR5, URZ, UP0, !UPT ;  /* 0x000000053f077290 */ /* 0x000fe400087fe43f */
[----:B------:R-:W-:-:S07]  /*00e0*/  UIADD3.X UR5, URZ, UR5, URZ, UP1, !UPT ;  /* 0x000000053f057290 */ /* 0x000fce0008ffe43f */
[----:B------:R0:W-:Y:S02]  /*00f0*/  UTMACCTL.PF [UR6] ;  /* 0x00000000060079b9 */ /* 0x0001e40008040000 */
[----:B------:R0:W-:Y:S02]  /*0100*/  UTMACCTL.PF [UR4] ;  /* 0x00000000040079b9 */ /* 0x0001e40008040000 */
[----:B0-----:R-:W-:Y:S01]  /*0110*/  NOP ;  /* 0x0000000000007918 */ /* 0x001fe20000000000 */
.L_x_1:
[----:B------:R-:W-:Y:S05]  /*0120*/  BSYNC B0 ;  /* 0x0000000000007941 */ /* 0x000fea0003800000 */
.L_x_0:
[----:B------:R-:W0:Y:S02]  /*0130*/  SHFL.IDX PT, R4, R2, RZ, 0x1f ;  /* 0x00001fff02047589 */ /* 0x000e2400000e0000 */
[----:B0-----:R-:W-:-:S13]  /*0140*/  ISETP.NE.AND P0, PT, R4, RZ, PT ;  /* 0x000000ff0400720c */ /* 0x001fda0003f05270 */
[----:B------:R-:W-:Y:S05]  /*0150*/  @P0 BRA `(.L_x_2) ;  /* 0x0000000000500947 */ /* 0x000fea0003800000 */
[----:B------:R-:W0:Y:S01]  /*0160*/  S2UR UR8, SR_CgaCtaId ;  /* 0x00000000000879c3 */ /* 0x000e220000008800 */
[----:B------:R-:W-:Y:S01]  /*0170*/  UMOV UR4, 0x400 ;  /* 0x0000040000047882 */ /* 0x000fe20000000000 */
[----:B------:R-:W-:Y:S01]  /*0180*/  UMOV UR5, 0x1 ;  /* 0x0000000100057882 */ /* 0x000fe20000000000 */
[----:B------:R-:W-:Y:S01]  /*0190*/  UMOV UR6, 0x4 ;  /* 0x0000000400067882 */ /* 0x000fe20000000000 */
[----:B------:R-:W-:Y:S01]  /*01a0*/  ELECT P0, URZ, PT ;  /* 0x00000000003f782f */ /* 0x000fe20003800000 */
[----:B------:R-:W-:-:S04]  /*01b0*/  UIADD3 UR6, -UR6, 0x100000, URZ ;  /* 0x0010000006067890 */ /* 0x000fc8000fffe13f */
[----:B------:R-:W-:Y:S02]  /*01c0*/  USHF.L.U32 UR7, UR6, 0xb, URZ ;  /* 0x0000000b06077899 */ /* 0x000fe4000800063f */
[----:B------:R-:W-:Y:S02]  /*01d0*/  USHF.L.U32 UR6, UR6, 0x1, URZ ;  /* 0x0000000106067899 */ /* 0x000fe4000800063f */
[----:B0-----:R-:W-:Y:S02]  /*01e0*/  ULEA UR8, UR8, UR4, 0x18 ;  /* 0x0000000408087291 */ /* 0x001fe4000f8ec03f */
[----:B------:R-:W-:-:S04]  /*01f0*/  UIADD3 UR4, -UR5, 0x100000, URZ ;  /* 0x0010000005047890 */ /* 0x000fc8000fffe13f */
[----:B------:R-:W-:Y:S02]  /*0200*/  USHF.L.U32 UR5, UR4, 0xb, URZ ;  /* 0x0000000b04057899 */ /* 0x000fe4000800063f */
[----:B------:R-:W-:Y:S01]  /*0210*/  USHF.L.U32 UR4, UR4, 0x1, URZ ;  /* 0x0000000104047899 */ /* 0x000fe2000800063f */
[----:B------:R-:W0:Y:S11]  /*0220*/  FENCE.VIEW.ASYNC.S ;  /* 0x00000000000073c6 */ /* 0x000e360000000000 */
[----:B0-----:R0:W1:Y:S01]  /*0230*/  SYNCS.EXCH.64 URZ, [UR8], UR4 ;  /* 0x00000004083f75b2 */ /* 0x0010620008000100 */
[----:B------:R0:W2:Y:S01]  /*0240*/  SYNCS.EXCH.64 URZ, [UR8+0x18], UR6 ;  /* 0x00001806083f75b2 */ /* 0x0000a20008000100 */
[----:B------:R0:W3:Y:S01]  /*0250*/  SYNCS.EXCH.64 URZ, [UR8+0x8], UR4 ;  /* 0x00000804083f75b2 */ /* 0x0000e20008000100 */
[----:B------:R0:W4:Y:S01]  /*0260*/  SYNCS.EXCH.64 URZ, [UR8+0x20], UR6 ;  /* 0x00002006083f75b2 */ /* 0x0001220008000100 */
[----:B------:R0:W0:Y:S01]  /*0270*/  SYNCS.EXCH.64 URZ, [UR8+0x10], UR4 ;  /* 0x00001004083f75b2 */ /* 0x0000220008000100 */
[----:B------:R0:W0:Y:S01]  /*0280*/  SYNCS.EXCH.64 URZ, [UR8+0x28], UR6 ;  /* 0x00002806083f75b2 */ /* 0x0000220008000100 */
[----:B------:R-:W-:Y:S01]  /*0290*/  NOP ;  /* 0x0000000000007918 */ /* 0x000fe20000000000 */
.L_x_2:
[----:B------:R-:W-:Y:S01]  /*02a0*/  SHF.R.S32.HI R5, RZ, 0x1f, R0 ;  /* 0x0000001fff057819 */ /* 0x000fe20000011400 */
[----:B------:R-:W5:Y:S01]  /*02b0*/  SHFL.IDX PT, R2, R2, RZ, 0x1f ;  /* 0x00001fff02027589 */ /* 0x000f6200000e0000 */
[----:B0-----:R-:W0:Y:S01]  /*02c0*/  S2UR UR8, SR_CTAID.X ;  /* 0x00000000000879c3 */ /* 0x001e220000002500 */
[----:B------:R-:W-:Y:S02]  /*02d0*/  ELECT P0, URZ, PT ;  /* 0x00000000003f782f */ /* 0x000fe40003800000 */
[----:B------:R-:W-:Y:S01]  /*02e0*/  LEA.HI R5, R5, R0, RZ, 0x7 ;  /* 0x0000000005057211 */ /* 0x000fe200078f38ff */
[----:B------:R-:W1:Y:S01]  /*02f0*/  S2R R8, SR_CTAID.Y ;  /* 0x0000000000087919 */ /* 0x000e620000002600 */
[----:B------:R-:W-:Y:S01]  /*0300*/  SHF.R.S32.HI R11, RZ, 0x1f, R4 ;  /* 0x0000001fff0b7819 */ /* 0x000fe20000011404 */
[----:B------:R-:W-:Y:S01]  /*0310*/  ULDC UR4, c[0x0][0x150] ;  /* 0x0000540000047ab9 */ /* 0x000fe20000000800 */
[----:B------:R-:W-:Y:S01]  /*0320*/  LOP3.LUT R5, R5, 0xffffff80, RZ, 0xc0, !PT ;  /* 0xffffff8005057812 */ /* 0x000fe200078ec0ff */
[----:B------:R-:W-:Y:S01]  /*0330*/  VIADD R16, R3, 0xffffffff ;  /* 0xffffffff03107836 */ /* 0x000fe20000000000 */
[----:B------:R-:W-:Y:S01]  /*0340*/  LEA.HI R11, R11, R4, RZ, 0x2 ;  /* 0x000000040b0b7211 */ /* 0x000fe200078f10ff */
[----:B------:R-:W2:Y:S01]  /*0350*/  LDC R12, c[0x0][0x144] ;  /* 0x00005100ff0c7b82 */ /* 0x000ea20000000800 */
[----:B------:R-:W-:Y:S01]  /*0360*/  NOP ;  /* 0x0000000000007918 */ /* 0x000fe20000000000 */
[----:B------:R-:W-:Y:S01]  /*0370*/  IMAD.IADD R6, R0, 0x1, -R5 ;  /* 0x0000000100067824 */ /* 0x000fe200078e0a05 */
[----:B------:R-:W-:Y:S01]  /*0380*/  LOP3.LUT R11, R11, 0x3ffffffc, RZ, 0xc0, !PT ;  /* 0x3ffffffc0b0b7812 */ /* 0x000fe200078ec0ff */
[----:B------:R-:W-:Y:S01]  /*0390*/  NOP ;  /* 0x0000000000007918 */ /* 0x000fe20000000000 */
[----:B------:R-:W-:-:S02]  /*03a0*/  ISETP.NE.AND P4, PT, R3, RZ, PT ;  /* 0x000000ff0300720c */ /* 0x000fc40003f85270 */
[----:B------:R-:W-:Y:S01]  /*03b0*/  SHF.R.S32.HI R5, RZ, 0x1f, R6 ;  /* 0x0000001fff057819 */ /* 0x000fe20000011406 */
[----:B------:R-:W-:Y:S01]  /*03c0*/  IMAD.IADD R4, R4, 0x1, -R11 ;  /* 0x0000000104047824 */ /* 0x000fe200078e0a0b */
[----:B------:R-:W3:Y:S01]  /*03d0*/  LDC R14, c[0x0][0x140] ;  /* 0x00005000ff0e7b82 */ /* 0x000ee20000000800 */
[----:B------:R-:W-:Y:S02]  /*03e0*/  ISETP.GE.U32.AND P6, PT, R16, 0x2, PT ;  /* 0x000000021000780c */ /* 0x000fe40003fc6070 */
[----:B------:R-:W-:Y:S02]  /*03f0*/  LEA.HI R5, R5, R6, RZ, 0x3 ;  /* 0x0000000605057211 */ /* 0x000fe400078f18ff */
[----:B-----5:R-:W-:Y:S02]  /*0400*/  ISETP.NE.OR P0, PT, R2, RZ, !P0 ;  /* 0x000000ff0200720c */ /* 0x020fe40004705670 */
[--C-:B------:R-:W-:Y:S01]  /*0410*/  SHF.R.S32.HI R2, RZ, 0x3, R5.reuse ;  /* 0x00000003ff027819 */ /* 0x100fe20000011405 */
[----:B------:R-:W5:Y:S01]  /*0420*/  LDC R13, c[0x0][0x148] ;  /* 0x00005200ff0d7b82 */ /* 0x000f620000000800 */
[----:B------:R-:W-:-:S02]  /*0430*/  SHF.R.S32.HI R5, RZ, 0x1f, R5 ;  /* 0x0000001fff057819 */ /* 0x000fc40000011405 */
[----:B0-----:R-:W-:Y:S02]  /*0440*/  I2FP.F32.U32 R10, UR8 ;  /* 0x00000008000a7c45 */ /* 0x001fe40008201000 */
[----:B------:R-:W-:-:S03]  /*0450*/  LEA.HI R5, R5, R2, RZ, 0x2 ;  /* 0x0000000205057211 */ /* 0x000fc600078f10ff */
[----:B------:R-:W-:Y:S01]  /*0460*/  FMUL R10, R10, UR4 ;  /* 0x000000040a0a7c20 */ /* 0x000fe20008400000 */
[----:B------:R-:W-:Y:S01]  /*0470*/  LOP3.LUT R5, R5, 0xfffffffc, RZ, 0xc0, !PT ;  /* 0xfffffffc05057812 */ /* 0x000fe200078ec0ff */
[----:B------:R-:W-:Y:S01]  /*0480*/  VOTEU.ALL UP0, P0 ;  /* 0x00000000003f7886 */ /* 0x000fe20000000000 */
[----:B-1----:R-:W-:Y:S01]  /*0490*/  I2FP.F32.U32 R11, R8 ;  /* 0x00000008000b7245 */ /* 0x002fe20000201000 */
[----:B------:R-:W-:Y:S01]  /*04a0*/  ULDC UR4, c[0x0][0x154] ;  /* 0x0000550000047ab9 */ /* 0x000fe20000000800 */
[----:B------:R-:W-:Y:S01]  /*04b0*/  VOTEU.ALL UP1, P0 ;  /* 0x00000000003f7886 */ /* 0x000fe20000020000 */
[----:B------:R-:W0:Y:S01]  /*04c0*/  F2I.U32.TRUNC.NTZ R10, R10 ;  /* 0x0000000a000a7305 */ /* 0x000e22000020f000 */
[----:B------:R-:W-:Y:S01]  /*04d0*/  IMAD.IADD R5, R2, 0x1, -R5 ;  /* 0x0000000102057824 */ /* 0x000fe200078e0a05 */
[----:B------:R-:W1:Y:S01]  /*04e0*/  @!UP0 S2UR UR7, SR_CgaCtaId ;  /* 0x00000000000789c3 */ /* 0x000e620000008800 */
[----:B------:R-:W-:Y:S01]  /*04f0*/  @!UP0 UMOV UR6, 0x400 ;  /* 0x0000040000068882 */ /* 0x000fe20000000000 */
[----:B---3--:R-:W-:Y:S01]  /*0500*/  ISETP.EQ.U32.AND P3, PT, R14, 0x1, PT ;  /* 0x000000010e00780c */ /* 0x008fe20003f62070 */
[----:B------:R-:W-:-:S05]  /*0510*/  IMAD R5, R4, 0x4, R5 ;  /* 0x0000000404057824 */ /* 0x000fca00078e0205 */
[----:B------:R-:W-:-:S04]  /*0520*/  LEA.HI R2, R5, R5, RZ, 0x1 ;  /* 0x0000000505027211 */ /* 0x000fc800078f08ff */
[----:B------:R-:W-:Y:S01]  /*0530*/  LOP3.LUT R4, R2, 0xfffffffe, RZ, 0xc0, !PT ;  /* 0xfffffffe02047812 */ /* 0x000fe200078ec0ff */
[----:B0-----:R-:W-:Y:S02]  /*0540*/  IMAD.MOV R15, RZ, RZ, -R10 ;  /* 0x000000ffff0f7224 */ /* 0x001fe400078e0a0a */
[----:B------:R-:W-:Y:S01]  /*0550*/  FMUL R10, R11, UR4 ;  /* 0x000000040b0a7c20 */ /* 0x000fe20008400000 */
[----:B------:R-:W-:Y:S01]  /*0560*/  SHF.R.S32.HI R2, RZ, 0x1f, R7 ;  /* 0x0000001fff027819 */ /* 0x000fe20000011407 */
[----:B------:R-:W-:Y:S01]  /*0570*/  UMOV UR4, 0x20 ;  /* 0x0000002000047882 */ /* 0x000fe20000000000 */
[----:B--2---:R-:W-:Y:S01]  /*0580*/  IMAD R12, R12, R15, UR8 ;  /* 0x000000080c0c7e24 */ /* 0x004fe2000f8e020f */
[----:B------:R-:W-:-:S04]  /*0590*/  @!UP0 UIADD3 UR4, -UR4, 0x100000, URZ ;  /* 0x0010000004048890 */ /* 0x000fc8000fffe13f */
[----:B------:R-:W-:Y:S02]  /*05a0*/  @!UP0 USHF.L.U32 UR5, UR4, 0xb, URZ ;  /* 0x0000000b04058899 */ /* 0x000fe4000800063f */
[----:B------:R-:W-:Y:S01]  /*05b0*/  @!UP0 USHF.L.U32 UR4, UR4, 0x1, URZ ;  /* 0x0000000104048899 */ /* 0x000fe2000800063f */
[C---:B------:R-:W-:Y:S01]  /*05c0*/  IMAD.IADD R11, R5.reuse, 0x1, -R4 ;  /* 0x00000001050b7824 */ /* 0x040fe200078e0a04 */
[----:B------:R-:W0:Y:S01]  /*05d0*/  F2I.U32.TRUNC.NTZ R10, R10 ;  /* 0x0000000a000a7305 */ /* 0x000e22000020f000 */
[----:B------:R-:W-:Y:S01]  /*05e0*/  LEA.HI R2, R2, R7, RZ, 0x2 ;  /* 0x0000000702027211 */ /* 0x000fe200078f10ff */
[----:B------:R-:W-:Y:S02]  /*05f0*/  IMAD.SHL.U32 R4, R5, 0x4, RZ ;  /* 0x0000000405047824 */ /* 0x000fe400078e00ff */
[----:B------:R-:W-:Y:S01]  /*0600*/  ISETP.NE.AND P2, PT, R11, R12, PT ;  /* 0x0000000c0b00720c */ /* 0x000fe20003f45270 */
[----:B-1----:R-:W-:Y:S01]  /*0610*/  @!UP0 ULEA UR6, UR7, UR6, 0x18 ;  /* 0x0000000607068291 */ /* 0x002fe2000f8ec03f */
[----:B------:R-:W-:Y:S01]  /*0620*/  LOP3.LUT R2, R2, 0xfffffffc, RZ, 0xc0, !PT ;  /* 0xfffffffc02027812 */ /* 0x000fe200078ec0ff */
[----:B------:R-:W-:Y:S01]  /*0630*/  VOTEU.ALL UP0, P0 ;  /* 0x00000000003f7886 */ /* 0x000fe20000000000 */
[----:B------:R-:W-:-:S02]  /*0640*/  LOP3.LUT R5, R5, 0xc, R4, 0x78, !PT ;  /* 0x0000000c05057812 */ /* 0x000fc400078e7804 */
[----:B------:R-:W-:Y:S01]  /*0650*/  LOP3.LUT P0, RZ, R6, 0x7, RZ, 0xc0, !PT ;  /* 0x0000000706ff7812 */ /* 0x000fe2000780c0ff */
[----:B------:R-:W-:Y:S02]  /*0660*/  IMAD.IADD R7, R7, 0x1, -R2 ;  /* 0x0000000107077824 */ /* 0x000fe400078e0a02 */
[----:B------:R-:W-:Y:S01]  /*0670*/  IMAD.MOV.U32 R6, RZ, RZ, 0x1 ;  /* 0x00000001ff067424 */ /* 0x000fe200078e00ff */
[----:B------:R-:W-:Y:S01]  /*0680*/  ISETP.LT.U32.AND P0, PT, R5, 0x2, !P0 ;  /* 0x000000020500780c */ /* 0x000fe20004701070 */
[----:B0-----:R-:W-:Y:S01]  /*0690*/  IMAD.MOV R20, RZ, RZ, -R10 ;  /* 0x000000ffff147224 */ /* 0x001fe200078e0a0a */
[----:B------:R-:W-:Y:S01]  /*06a0*/  ISETP.NE.AND P1, PT, R7, 0x3, PT ;  /* 0x000000030700780c */ /* 0x000fe20003f25270 */
[----:B------:R-:W0:Y:S02]  /*06b0*/  FENCE.VIEW.ASYNC.S ;  /* 0x00000000000073c6 */ /* 0x000e240000000000 */
[----:B0-----:R0:W1:Y:S01]  /*06c0*/  @!UP0 SYNCS.EXCH.64 URZ, [UR6+0x40], UR4 ;  /* 0x00004004063f85b2 */ /* 0x0010620008000100 */
[----:B------:R-:W-:Y:S01]  /*06d0*/  @P2 LEA.HI R2, R5, R5, RZ, 0x1 ;  /* 0x0000000505022211 */ /* 0x000fe200078f08ff */
[----:B-----5:R-:W-:Y:S01]  /*06e0*/  IMAD R11, R13, R20, R8 ;  /* 0x000000140d0b7224 */ /* 0x020fe200078e0208 */
[----:B------:R-:W-:-:S02]  /*06f0*/  ISETP.EQ.OR P1, PT, R7, RZ, !P1 ;  /* 0x000000ff0700720c */ /* 0x000fc40004f22670 */
[----:B------:R-:W-:Y:S02]  /*0700*/  @P2 SHF.R.S32.HI R2, RZ, 0x1, R2 ;  /* 0x00000001ff022819 */ /* 0x000fe40000011402 */
[----:B------:R-:W-:Y:S02]  /*0710*/  ISETP.EQ.AND P1, PT, R3, RZ, P1 ;  /* 0x000000ff0300720c */ /* 0x000fe40000f22270 */
[----:B------:R-:W-:Y:S02]  /*0720*/  @P2 ISETP.NE.AND P5, PT, R2, R11, PT ;  /* 0x0000000b0200220c */ /* 0x000fe40003fa5270 */
[----:B------:R-:W-:Y:S02]  /*0730*/  SEL R3, RZ, 0x1, !P0 ;  /* 0x00000001ff037807 */ /* 0x000fe40004000000 */
[----:B------:R-:W-:Y:S02]  /*0740*/  @P2 SEL R6, RZ, 0x1, P5 ;  /* 0x00000001ff062807 */ /* 0x000fe40002800000 */
[----:B------:R-:W-:Y:S01]  /*0750*/  SEL R4, RZ, 0x1, !P1 ;  /* 0x00000001ff047807 */ /* 0x000fe20004800000 */
[----:B------:R0:W2:Y:S01]  /*0760*/  @!UP1 SYNCS.EXCH.64 URZ, [UR6+0x48], UR4 ;  /* 0x00004804063f95b2 */ /* 0x0000a20008000100 */
[----:B------:R-:W-:Y:S01]  /*0770*/  LOP3.LUT R6, R6, R3, RZ, 0xc0, !PT ;  /* 0x0000000306067212 */ /* 0x000fe200078ec0ff */
[----:B------:R-:W-:Y:S01]  /*0780*/  NOP ;  /* 0x0000000000007918 */ /* 0x000fe20000000000 */
[----:B------:R-:W-:Y:S01]  /*0790*/  SEL R4, R4, 0x2, P6 ;  /* 0x0000000204047807 */ /* 0x000fe20003000000 */
[----:B------:R-:W-:Y:S06]  /*07a0*/  @!P3 BRA `(.L_x_3) ;  /* 0x000000000008b947 */ /* 0x000fec0003800000 */
[----:B-12-4-:R-:W-:Y:S01]  /*07b0*/  UCGABAR_ARV ;  /* 0x00000000000079c7 */ /* 0x016fe20008000000 */
[----:B------:R-:W-:Y:S05]  /*07c0*/  BRA `(.L_x_4) ;  /* 0x0000000000047947 */ /* 0x000fea0003800000 */
.L_x_3:
[----:B-12-4-:R-:W-:Y:S01]  /*07d0*/  NOP ;  /* 0x0000000000007918 */ /* 0x016fe20000000000 */
.L_x_4:
[----:B------:R-:W1:Y:S01]  /*07e0*/  LDC R2, c[0x0][0x65c] ;  /* 0x00019700ff027b82 */ /* 0x000e620000000800 */
[----:B------:R-:W-:Y:S01]  /*07f0*/  IMAD.MOV.U32 R3, RZ, RZ, RZ ;  /* 0x000000ffff037224 */ /* 0x000fe200078e00ff */
[----:B-1----:R-:W-:Y:S01]  /*0800*/  ISETP.NE.AND P2, PT, R2, 0x1, PT ;  /* 0x000000010200780c */ /* 0x002fe20003f45270 */
[----:B------:R-:W-:-:S12]  /*0810*/  IMAD.U32 R2, RZ, RZ, UR8 ;  /* 0x00000008ff027e24 */ /* 0x000fd8000f8e00ff */
[----:B------:R-:W1:Y:S01]  /*0820*/  @P2 LDC R15, c[0x0][0x10] ;  /* 0x00000400ff0f2b82 */ /* 0x000e620000000800 */
[----:B------:R-:W-:Y:S02]  /*0830*/  @P2 IMAD.MOV.U32 R9, RZ, RZ, RZ ;  /* 0x000000ffff092224 */ /* 0x000fe400078e00ff */
[----:B------:R-:W-:-:S05]  /*0840*/  @P2 IMAD.MOV.U32 R17, RZ, RZ, RZ ;  /* 0x000000ffff112224 */ /* 0x000fca00078e00ff */
[----:B------:R-:W2:Y:S01]  /*0850*/  @!P2 LDC R11, c[0x0][0xc] ;  /* 0x00000300ff0bab82 */ /* 0x000ea20000000800 */
[----:B-1----:R-:W-:-:S04]  /*0860*/  @P2 IMAD.WIDE.U32 R14, R15, UR8, R8 ;  /* 0x000000080f0e2c25 */ /* 0x002fc8000f8e0008 */
[----:B--2---:R-:W-:-:S04]  /*0870*/  @!P2 IMAD.WIDE.U32 R10, R8, R11, R2 ;  /* 0x0000000b080aa225 */ /* 0x004fc800078e0002 */
[----:B------:R-:W-:Y:S02]  /*0880*/  @P2 IMAD.MOV.U32 R2, RZ, RZ, R14 ;  /* 0x000000ffff022224 */ /* 0x000fe400078e000e */
[----:B------:R-:W-:Y:S02]  /*0890*/  @P2 IMAD.IADD R3, R15, 0x1, R17 ;  /* 0x000000010f032824 */ /* 0x000fe400078e0211 */
[----:B------:R-:W-:Y:S02]  /*08a0*/  @!P2 IMAD.MOV.U32 R2, RZ, RZ, R10 ;  /* 0x000000ffff02a224 */ /* 0x000fe400078e000a */
[----:B------:R-:W-:Y:S01]  /*08b0*/  @!P2 IMAD.MOV.U32 R3, RZ, RZ, R11 ;  /* 0x000000ffff03a224 */ /* 0x000fe200078e000b */
[----:B------:R-:W-:Y:S06]  /*08c0*/  @!P3 BRA `(.L_x_5) ;  /* 0x00000000000cb947 */ /* 0x000fec0003800000 */
[----:B------:R-:W-:Y:S01]  /*08d0*/  UCGABAR_WAIT ;  /* 0x0000000000007dc7 */ /* 0x000fe20008000000 */
[----:B------:R-:W-:Y:S01]  /*08e0*/  CCTL.IVALL ;  /* 0x00000000ff00798f */ /* 0x000fe20002000000 */
[----:B------:R-:W-:Y:S05]  /*08f0*/  BRA `(.L_x_6) ;  /* 0x0000000000047947 */ /* 0x000fea0003800000 */
.L_x_5:
[----:B------:R-:W-:Y:S06]  /*0900*/  BAR.SYNC.DEFER_BLOCKING 0x0 ;  /* 0x0000000000007b1d */ /* 0x000fec0000010000 */
.L_x_6:
[----:B------:R-:W-:Y:S05]  /*0910*/  @!P4 BRA `(.L_x_7) ;  /* 0x000000740018c947 */ /* 0x000fea0003800000 */
[----:B------:R-:W-:-:S13]  /*0920*/  ISETP.GT.U32.AND P0, PT, R16, 0x1, PT ;  /* 0x000000011000780c */ /* 0x000fda0003f04070 */
[----:B0-----:R-:W-:Y:S05]  /*0930*/  @P0 EXIT ;  /* 0x000000000000094d */ /* 0x001fea0003800000 */
[----:B------:R-:W-:Y:S01]  /*0940*/  ULDC.64 UR4, c[0x0][0x650] ;  /* 0x0001940000047ab9 */ /* 0x000fe20000000a00 */
[----:B------:R-:W-:Y:S01]  /*0950*/  PRMT R14, RZ, 0x7610, R14 ;  /* 0x00007610ff0e7816 */ /* 0x000fe2000000000e */
[----:B------:R-:W-:Y:S01]  /*0960*/  IMAD.MOV.U32 R10, RZ, RZ, -0x1 ;  /* 0xffffffffff0a7424 */ /* 0x000fe200078e00ff */
[----:B------:R-:W-:Y:S01]  /*0970*/  ISETP.GE.U32.AND P0, PT, R2, UR4, PT ;  /* 0x0000000402007c0c */ /* 0x000fe2000bf06070 */
[----:B------:R-:W-:Y:S02]  /*0980*/  IMAD.MOV.U32 R11, RZ, RZ, -0x1 ;  /* 0xffffffffff0b7424 */ /* 0x000fe400078e00ff */
[----:B------:R-:W-:Y:S01]  /*0990*/  IMAD.MOV.U32 R7, RZ, RZ, -0x1 ;  /* 0xffffffffff077424 */ /* 0x000fe200078e00ff */
[----:B------:R-:W-:-:S13]  /*09a0*/  ISETP.GE.U32.AND.EX P0, PT, R3, UR5, PT, P0 ;  /* 0x0000000503007c0c */ /* 0x000fda000bf06100 */
[----:B------:R-:W-:Y:S05]  /*09b0*/  @P0 BRA `(.L_x_8) ;  /* 0x0000000400280947 */ /* 0x000fea0003800000 */
[----:B------:R-:W0:Y:S01]  /*09c0*/  LDC.64 R22, c[0x0][0x628] ;  /* 0x00018a00ff167b82 */ /* 0x000e220000000a00 */
[----:B------:R-:W-:Y:S02]  /*09d0*/  IMAD.MOV.U32 R10, RZ, RZ, R2 ;  /* 0x000000ffff0a7224 */ /* 0x000fe400078e0002 */
[----:B------:R-:W-:-:S05]  /*09e0*/  IMAD.MOV.U32 R11, RZ, RZ, R3 ;  /* 0x000000ffff0b7224 */ /* 0x000fca00078e0003 */
[----:B------:R-:W1:Y:S08]  /*09f0*/  LDC R18, c[0x0][0x630] ;  /* 0x00018c00ff127b82 */ /* 0x000e700000000800 */
[----:B------:R-:W2:Y:S01]  /*0a00*/  LDC.64 R24, c[0x0][0x620] ;  /* 0x00018800ff187b82 */ /* 0x000ea20000000a00 */
[----:B0-----:R-:W-:-:S04]  /*0a10*/  ISETP.NE.U32.AND P0, PT, R22, RZ, PT ;  /* 0x000000ff1600720c */ /* 0x001fc80003f05070 */
[----:B------:R-:W-:-:S13]  /*0a20*/  ISETP.NE.AND.EX P0, PT, R23, RZ, PT, P0 ;  /* 0x000000ff1700720c */ /* 0x000fda0003f05300 */
[----:B-12---:R-:W-:Y:S05]  /*0a30*/  @!P0 BRA `(.L_x_9) ;  /* 0x0000000000288947 */ /* 0x006fea0003800000 */
[----:B------:R-:W0:Y:S02]  /*0a40*/  LDC R7, c[0x0][0x634] ;  /* 0x00018d00ff077b82 */ /* 0x000e240000000800 */
[----:B0-----:R-:W-:-:S05]  /*0a50*/  IADD3 R7, P0, R2, R7, RZ ;  /* 0x0000000702077210 */ /* 0x001fca0007f1e0ff */
[----:B------:R-:W-:-:S04]  /*0a60*/  IMAD.X R19, RZ, RZ, R3, P0 ;  /* 0x000000ffff137224 */ /* 0x000fc800000e0603 */
[----:B------:R-:W-:-:S04]  /*0a70*/  IMAD.WIDE.U32 R10, R19, R22, RZ ;  /* 0x00000016130a7225 */ /* 0x000fc800078e00ff */
[----:B------:R-:W-:-:S04]  /*0a80*/  IMAD.WIDE.U32 R14, P0, R7, R23, R10 ;  /* 0x00000017070e7225 */ /* 0x000fc8000780000a */
[----:B------:R-:W-:-:S04]  /*0a90*/  IMAD.WIDE.U32 R10, R7, R22, RZ ;  /* 0x00000016070a7225 */ /* 0x000fc800078e00ff */
[----:B------:R-:W-:Y:S01]  /*0aa0*/  IMAD.X R17, RZ, RZ, RZ, P0 ;  /* 0x000000ffff117224 */ /* 0x000fe200000e06ff */
[----:B------:R-:W-:Y:S01]  /*0ab0*/  IADD3 RZ, P0, R11, R14, RZ ;  /* 0x0000000e0bff7210 */ /* 0x000fe20007f1e0ff */
[----:B------:R-:W-:-:S04]  /*0ac0*/  IMAD.MOV.U32 R16, RZ, RZ, R15 ;  /* 0x000000ffff107224 */ /* 0x000fc800078e000f */
[----:B------:R-:W-:-:S08]  /*0ad0*/  IMAD.WIDE.U32.X R10, R19, R23, R16, P0 ;  /* 0x00000017130a7225 */ /* 0x000fd000000e0410 */
.L_x_9:
[----:B------:R-:W0:Y:S01]  /*0ae0*/  LDC.64 R26, c[0x0][0x640] ;  /* 0x00019000ff1a7b82 */ /* 0x000e220000000a00 */
[--C-:B------:R-:W-:Y:S01]  /*0af0*/  SHF.R.U64 R28, R10, R18, R11.reuse ;  /* 0x000000120a1c7219 */ /* 0x100fe2000000120b */
[----:B------:R-:W-:Y:S01]  /*0b00*/  IMAD R29, R13, R20, R8 ;  /* 0x000000140d1d7224 */ /* 0x000fe200078e0208 */
[----:B------:R-:W-:Y:S01]  /*0b10*/  SHF.R.U32.HI R7, RZ, R18, R11 ;  /* 0x00000012ff077219 */ /* 0x000fe2000001160b */
[----:B------:R-:W-:Y:S01]  /*0b20*/  IMAD.MOV.U32 R23, RZ, RZ, 0x1 ;  /* 0x00000001ff177424 */ /* 0x000fe200078e00ff */
[----:B------:R-:W-:-:S03]  /*0b30*/  IADD3 R9, P0, RZ, -R28, RZ ;  /* 0x8000001cff097210 */ /* 0x000fc60007f1e0ff */
[----:B------:R-:W1:Y:S02]  /*0b40*/  LDC R16, c[0x0][0x618] ;  /* 0x00018600ff107b82 */ /* 0x000e640000000800 */
[----:B------:R-:W-:Y:S02]  /*0b50*/  IMAD.X R7, RZ, RZ, ~R7, P0 ;  /* 0x000000ffff077224 */ /* 0x000fe400000e0e07 */
[----:B------:R-:W-:-:S04]  /*0b60*/  IMAD.WIDE.U32 R10, R9, R24, R2 ;  /* 0x00000018090a7225 */ /* 0x000fc800078e0002 */
[----:B------:R-:W2:Y:S01]  /*0b70*/  LDC R15, c[0x0][0x608] ;  /* 0x00018200ff0f7b82 */ /* 0x000ea20000000800 */
[----:B------:R-:W-:-:S04]  /*0b80*/  IMAD R14, R7, R24, RZ ;  /* 0x00000018070e7224 */ /* 0x000fc800078e02ff */
[----:B------:R-:W-:-:S03]  /*0b90*/  IMAD R7, R9, R25, R14 ;  /* 0x0000001909077224 */ /* 0x000fc600078e020e */
[----:B------:R-:W3:Y:S01]  /*0ba0*/  LDC R22, c[0x0][0x658] ;  /* 0x00019600ff167b82 */ /* 0x000ee20000000800 */
[----:B------:R-:W-:Y:S01]  /*0bb0*/  IMAD.IADD R7, R11, 0x1, R7 ;  /* 0x000000010b077824 */ /* 0x000fe200078e0207 */
[----:B0-----:R-:W-:-:S04]  /*0bc0*/  ISETP.NE.U32.AND P0, PT, R26, RZ, PT ;  /* 0x000000ff1a00720c */ /* 0x001fc80003f05070 */
[----:B------:R-:W-:Y:S02]  /*0bd0*/  ISETP.NE.AND.EX P0, PT, R27, RZ, PT, P0 ;  /* 0x000000ff1b00720c */ /* 0x000fe40003f05300 */
[----:B------:R-:W0:Y:S01]  /*0be0*/  LDC R18, c[0x0][0x600] ;  /* 0x00018000ff127b82 */ /* 0x000e220000000800 */
[-CC-:B-1----:R-:W-:Y:S02]  /*0bf0*/  SHF.R.U64 R19, R10, R16.reuse, R7.reuse ;  /* 0x000000100a137219 */ /* 0x182fe40000001207 */
[----:B------:R-:W-:Y:S01]  /*0c00*/  SHF.R.U32.HI R10, RZ, R16, R7 ;  /* 0x00000010ff0a7219 */ /* 0x000fe20000011607 */
[----:B------:R-:W-:-:S04]  /*0c10*/  IMAD.MOV.U32 R7, RZ, RZ, -0x1 ;  /* 0xffffffffff077424 */ /* 0x000fc800078e00ff */
[----:B------:R-:W1:Y:S01]  /*0c20*/  LDC R21, c[0x0][0x648] ;  /* 0x00019200ff157b82 */ /* 0x000e620000000800 */
[-CC-:B--2---:R-:W-:Y:S02]  /*0c30*/  SHF.R.U64 R16, R19, R15.reuse, R10.reuse ;  /* 0x0000000f13107219 */ /* 0x184fe4000000120a */
[----:B------:R-:W-:-:S05]  /*0c40*/  SHF.R.U32.HI R9, RZ, R15, R10 ;  /* 0x0000000fff097219 */ /* 0x000fca000001160a */
[----:B------:R-:W2:Y:S01]  /*0c50*/  LDC R24, c[0x0][0x638] ;  /* 0x00018e00ff187b82 */ /* 0x000ea20000000800 */
[-CC-:B---3--:R-:W-:Y:S02]  /*0c60*/  SHF.R.U64 R20, R16, R22.reuse, R9.reuse ;  /* 0x0000001610147219 */ /* 0x188fe40000001209 */
[-C--:B------:R-:W-:Y:S02]  /*0c70*/  SHF.L.U32 R7, R7, R22.reuse, RZ ;  /* 0x0000001607077219 */ /* 0x080fe400000006ff */
[----:B------:R-:W-:Y:S01]  /*0c80*/  SHF.R.U32.HI R9, RZ, R22, R9 ;  /* 0x00000016ff097219 */ /* 0x000fe20000011609 */
[----:B------:R-:W-:Y:S01]  /*0c90*/  IMAD.MOV.U32 R8, RZ, RZ, R20 ;  /* 0x000000ffff087224 */ /* 0x000fe200078e0014 */
[----:B------:R-:W-:Y:S01]  /*0ca0*/  LOP3.LUT R13, RZ, R7, RZ, 0x33, !PT ;  /* 0x00000007ff0d7212 */ /* 0x000fe200078e33ff */
[----:B------:R-:W3:Y:S01]  /*0cb0*/  LDC R25, c[0x0][0x610] ;  /* 0x00018400ff197b82 */ /* 0x000ee20000000800 */
[----:B------:R-:W-:Y:S05]  /*0cc0*/  @!P0 BRA `(.L_x_10) ;  /* 0x0000000000288947 */ /* 0x000fea0003800000 */
[----:B------:R-:W4:Y:S02]  /*0cd0*/  LDC R7, c[0x0][0x64c] ;  /* 0x00019300ff077b82 */ /* 0x000f240000000800 */
[----:B----4-:R-:W-:-:S05]  /*0ce0*/  IADD3 R7, P0, R20, R7, RZ ;  /* 0x0000000714077210 */ /* 0x010fca0007f1e0ff */
        /* <DEDUP_REMOVED lines=8> */
.L_x_10:
[----:B-1----:R-:W-:Y:S01]  /*0d70*/  SHF.R.U64 R9, R8, R21, R9 ;  /* 0x0000001508097219 */ /* 0x002fe20000001209 */
[----:B0-----:R-:W-:Y:S01]  /*0d80*/  VIADD R10, R18, 0xffffffff ;  /* 0xffffffff120a7836 */ /* 0x001fe20000000000 */
[----:B------:R-:W-:Y:S01]  /*0d90*/  SHF.L.U32 R7, R23, R22, RZ ;  /* 0x0000001617077219 */ /* 0x000fe200000006ff */
[----:B------:R-:W-:Y:S01]  /*0da0*/  IMAD.MOV.U32 R14, RZ, RZ, 0x1 ;  /* 0x00000001ff0e7424 */ /* 0x000fe200078e00ff */
[----:B------:R-:W-:Y:S01]  /*0db0*/  LOP3.LUT R8, R16, R13, RZ, 0xc0, !PT ;  /* 0x0000000d10087212 */ /* 0x000fe200078ec0ff */
[----:B------:R-:W-:Y:S01]  /*0dc0*/  IMAD.MOV R11, RZ, RZ, -R9 ;  /* 0x000000ffff0b7224 */ /* 0x000fe200078e0a09 */
[----:B------:R-:W-:Y:S02]  /*0dd0*/  SEL R12, R12, R29, !P2 ;  /* 0x0000001d0c0c7207 */ /* 0x000fe40005000000 */
[----:B------:R-:W-:Y:S01]  /*0de0*/  LOP3.LUT R10, R19, R10, RZ, 0xc0, !PT ;  /* 0x0000000a130a7212 */ /* 0x000fe200078ec0ff */
[----:B------:R-:W-:Y:S02]  /*0df0*/  IMAD R9, R7, R9, R8 ;  /* 0x0000000907097224 */ /* 0x000fe400078e0208 */
[----:B--2---:R-:W-:-:S02]  /*0e00*/  IMAD R7, R11, R24, R20 ;  /* 0x000000180b077224 */ /* 0x004fc400078e0214 */
[----:B---3--:R-:W-:Y:S02]  /*0e10*/  IMAD R12, R9, R25, R12 ;  /* 0x00000019090c7224 */ /* 0x008fe400078e020c */
[----:B------:R-:W-:-:S05]  /*0e20*/  IMAD R7, R7, R18, R10 ;  /* 0x0000001207077224 */ /* 0x000fca00078e020a */
[----:B------:R-:W-:Y:S02]  /*0e30*/  SEL R11, R7, R12, !P2 ;  /* 0x0000000c070b7207 */ /* 0x000fe40005000000 */
[----:B------:R-:W-:Y:S01]  /*0e40*/  SEL R10, R12, R7, !P2 ;  /* 0x000000070c0a7207 */ /* 0x000fe20005000000 */
[----:B------:R-:W-:-:S07]  /*0e50*/  IMAD.MOV.U32 R7, RZ, RZ, R28 ;  /* 0x000000ffff077224 */ /* 0x000fce00078e001c */
.L_x_8:
[----:B------:R-:W-:-:S08]  /*0e60*/  NOP ;  /* 0x0000000000007918 */ /* 0x000fd00000000000 */
[----:B------:R-:W0:Y:S02]  /*0e70*/  USETMAXREG.TRY_ALLOC.CTAPOOL UP0, 0xe8 ;  /* 0x000000e8000079c8 */ /* 0x000e240008000600 */
[----:B0-----:R-:W-:-:S13]  /*0e80*/  PLOP3.LUT P0, PT, PT, PT, UP0, 0x80, 0x0 ;  /* 0x000000000000781c */ /* 0x001fda0003f0f008 */
[----:B------:R-:W-:Y:S05]  /*0e90*/  @!P0 BRA `(.L_x_8) ;  /* 0xfffffffc00f08947 */ /* 0x000fea000383ffff */
[----:B------:R-:W-:Y:S01]  /*0ea0*/  ULDC.64 UR4, c[0x0][0x598] ;  /* 0x0001660000047ab9 */ /* 0x000fe20000000a00 */
[----:B------:R-:W-:Y:S01]  /*0eb0*/  ULDC.64 UR18, c[0x0][0x208] ;  /* 0x0000820000127ab9 */ /* 0x000fe20000000a00 */
[----:B------:R-:W-:-:S04]  /*0ec0*/  ISETP.NE.U32.AND P0, PT, RZ, UR4, PT ;  /* 0x00000004ff007c0c */ /* 0x000fc8000bf05070 */
[----:B------:R-:W-:-:S13]  /*0ed0*/  ISETP.NE.AND.EX P0, PT, RZ, UR5, PT, P0 ;  /* 0x00000005ff007c0c */ /* 0x000fda000bf05300 */
[----:B------:R-:W-:Y:S05]  /*0ee0*/  @!P0 BRA `(.L_x_11) ;  /* 0x00000000001c8947 */ /* 0x000fea0003800000 */
[----:B------:R-:W0:Y:S02]  /*0ef0*/  LDC.64 R8, c[0x0][0x598] ;  /* 0x00016600ff087b82 */ /* 0x000e240000000a00 */
[----:B0-----:R-:W2:Y:S02]  /*0f00*/  LDG.E.64 R8, desc[UR18][R8.64] ;  /* 0x0000001208087981 */ /* 0x001ea4000c1e1b00 */
[----:B--2---:R-:W-:-:S04]  /*0f10*/  ISETP.NE.U32.AND P0, PT, R8, RZ, PT ;  /* 0x000000ff0800720c */ /* 0x004fc80003f05070 */
[----:B------:R-:W-:-:S13]  /*0f20*/  ISETP.NE.AND.EX P0, PT, R9, RZ, PT, P0 ;  /* 0x000000ff0900720c */ /* 0x000fda0003f05300 */
[----:B------:R-:W-:Y:S05]  /*0f30*/  @!P0 BRA `(.L_x_11) ;  /* 0x0000000000088947 */ /* 0x000fea0003800000 */
[----:B------:R0:W5:Y:S01]  /*0f40*/  LD.E R8, desc[UR18][R8.64] ;  /* 0x0000001208087980 */ /* 0x000162000c101900 */
[----:B------:R-:W-:Y:S05]  /*0f50*/  BRA `(.L_x_12) ;  /* 0x0000000000207947 */ /* 0x000fea0003800000 */
.L_x_11:
[----:B------:R-:W-:Y:S02]  /*0f60*/  ULDC.64 UR4, c[0x0][0x588] ;  /* 0x0001620000047ab9 */ /* 0x000fe40000000a00 */
[----:B------:R-:W-:-:S04]  /*0f70*/  ISETP.NE.U32.AND P0, PT, RZ, UR4, PT ;  /* 0x00000004ff007c0c */ /* 0x000fc8000bf05070 */
[----:B------:R-:W-:-:S13]  /*0f80*/  ISETP.NE.AND.EX P0, PT, RZ, UR5, PT, P0 ;  /* 0x00000005ff007c0c */ /* 0x000fda000bf05300 */
[----:B------:R-:W-:Y:S05]  /*0f90*/  @!P0 BRA `(.L_x_13) ;  /* 0x00000000000c8947 */ /* 0x000fea0003800000 */
[----:B------:R-:W0:Y:S02]  /*0fa0*/  LDC.64 R8, c[0x0][0x588] ;  /* 0x00016200ff087b82 */ /* 0x000e240000000a00 */
[----:B0-----:R1:W5:Y:S01]  /*0fb0*/  LDG.E R8, desc[UR18][R8.64] ;  /* 0x0000001208087981 */ /* 0x001362000c1e1900 */
[----:B------:R-:W-:Y:S05]  /*0fc0*/  BRA `(.L_x_12) ;  /* 0x0000000000047947 */ /* 0x000fea0003800000 */
.L_x_13:
[----:B------:R-:W2:Y:S02]  /*0fd0*/  LDC R8, c[0x0][0x580] ;  /* 0x00016000ff087b82 */ /* 0x000ea40000000800 */
.L_x_12:
[----:B------:R-:W-:Y:S02]  /*0fe0*/  ULDC.64 UR4, c[0x0][0x5a0] ;  /* 0x0001680000047ab9 */ /* 0x000fe40000000a00 */
[----:B------:R-:W-:-:S04]  /*0ff0*/  ISETP.NE.U32.AND P0, PT, RZ, UR4, PT ;  /* 0x00000004ff007c0c */ /* 0x000fc8000bf05070 */
[----:B------:R-:W-:-:S13]  /*1000*/  ISETP.NE.AND.EX P0, PT, RZ, UR5, PT, P0 ;  /* 0x00000005ff007c0c */ /* 0x000fda000bf05300 */
[----:B------:R-:W-:Y:S05]  /*1010*/  @!P0 BRA `(.L_x_14) ;  /* 0x00000000001c8947 */ /* 0x000fea0003800000 */
[----:B------:R-:W3:Y:S02]  /*1020*/  LDC.64 R12, c[0x0][0x5a0] ;  /* 0x00016800ff0c7b82 */ /* 0x000ee40000000a00 */
[----:B---3--:R-:W3:Y:S02]  /*1030*/  LDG.E.64 R12, desc[UR18][R12.64] ;  /* 0x000000120c0c7981 */ /* 0x008ee4000c1e1b00 */
[----:B---3--:R-:W-:-:S04]  /*1040*/  ISETP.NE.U32.AND P0, PT, R12, RZ, PT ;  /* 0x000000ff0c00720c */ /* 0x008fc80003f05070 */
[----:B------:R-:W-:-:S13]  /*1050*/  ISETP.NE.AND.EX P0, PT, R13, RZ, PT, P0 ;  /* 0x000000ff0d00720c */ /* 0x000fda0003f05300 */
[----:B------:R-:W-:Y:S05]  /*1060*/  @!P0 BRA `(.L_x_14) ;  /* 0x0000000000088947 */ /* 0x000fea0003800000 */
[----:B01----:R0:W5:Y:S01]  /*1070*/  LD.E R9, desc[UR18][R12.64] ;  /* 0x000000120c097980 */ /* 0x003162000c101900 */
[----:B------:R-:W-:Y:S05]  /*1080*/  BRA `(.L_x_15) ;  /* 0x0000000000207947 */ /* 0x000fea0003800000 */
.L_x_14:
[----:B------:R-:W-:Y:S02]  /*1090*/  ULDC.64 UR4, c[0x0][0x590] ;  /* 0x0001640000047ab9 */ /* 0x000fe40000000a00 */
[----:B------:R-:W-:-:S04]  /*10a0*/  ISETP.NE.U32.AND P0, PT, RZ, UR4, PT ;  /* 0x00000004ff007c0c */ /* 0x000fc8000bf05070 */
[----:B------:R-:W-:-:S13]  /*10b0*/  ISETP.NE.AND.EX P0, PT, RZ, UR5, PT, P0 ;  /* 0x00000005ff007c0c */ /* 0x000fda000bf05300 */
[----:B------:R-:W-:Y:S05]  /*10c0*/  @!P0 BRA `(.L_x_16) ;  /* 0x00000000000c8947 */ /* 0x000fea0003800000 */
[----:B------:R-:W0:Y:S02]  /*10d0*/  LDC.64 R12, c[0x0][0x590] ;  /* 0x00016400ff0c7b82 */ /* 0x000e240000000a00 */
[----:B01----:R1:W5:Y:S01]  /*10e0*/  LDG.E R9, desc[UR18][R12.64] ;  /* 0x000000120c097981 */ /* 0x003362000c1e1900 */
[----:B------:R-:W-:Y:S05]  /*10f0*/  BRA `(.L_x_15) ;  /* 0x0000000000047947 */ /* 0x000fea0003800000 */
.L_x_16:
[----:B01----:R-:W3:Y:S02]  /*1100*/  LDC R9, c[0x0][0x584] ;  /* 0x00016100ff097b82 */ /* 0x003ee40000000800 */
.L_x_15:
[----:B------:R-:W-:-:S13]  /*1110*/  LOP3.LUT P0, RZ, R14, 0xff, RZ, 0xc0, !PT ;  /* 0x000000ff0eff7812 */ /* 0x000fda000780c0ff */
[----:B------:R-:W-:Y:S05]  /*1120*/  @!P0 EXIT ;  /* 0x000000000000894d */ /* 0x000fea0003800000 */
[----:B------:R-:W-:Y:S01]  /*1130*/  ULDC UR4, c[0x0][0x28c] ;  /* 0x0000a30000047ab9 */ /* 0x000fe20000000800 */
[----:B------:R-:W-:Y:S01]  /*1140*/  LOP3.LUT R142, R4, 0x1, RZ, 0xfc, !PT ;  /* 0x00000001048e7812 */ /* 0x000fe200078efcff */
[----:B------:R-:W-:-:S04]  /*1150*/  UIADD3 UR4, UR4, 0x1f, URZ ;  /* 0x0000001f04047890 */ /* 0x000fc8000fffe03f */
[----:B------:R-:W-:-:S04]  /*1160*/  USHF.R.S32.HI UR5, URZ, 0x1f, UR4 ;  /* 0x0000001f3f057899 */ /* 0x000fc80008011404 */
[----:B------:R-:W-:-:S03]  /*1170*/  ULEA.HI UR5, UR5, UR4, URZ, 0x5 ;  /* 0x0000000405057291 */ /* 0x000fc6000f8f283f */
[----:B------:R-:W-:Y:S01]  /*1180*/  UMOV UR4, URZ ;  /* 0x0000003f00047c82 */ /* 0x000fe20008000000 */
[----:B------:R-:W-:-:S03]  /*1190*/  USHF.R.S32.HI UR9, URZ, 0x5, UR5 ;  /* 0x000000053f097899 */ /* 0x000fc60008011405 */
[----:B------:R-:W-:-:S09]  /*11a0*/  UMOV UR5, URZ ;  /* 0x0000003f00057c82 */ /* 0x000fd20008000000 */
.L_x_171:
[----:B01----:R-:W-:Y:S01]  /*11b0*/  LOP3.LUT R12, R0, 0x80, RZ, 0xc0, !PT ;  /* 0x00000080000c7812 */ /* 0x003fe200078ec0ff */
[----:B------:R-:W0:Y:S01]  /*11c0*/  S2UR UR13, SR_CgaCtaId ;  /* 0x00000000000d79c3 */ /* 0x000e220000008800 */
[----:B------:R-:W-:Y:S01]  /*11d0*/  UMOV UR12, 0x400 ;  /* 0x00000400000c7882 */ /* 0x000fe20000000000 */
[----:B------:R-:W-:Y:S01]  /*11e0*/  UMOV UR6, URZ ;  /* 0x0000003f00067c82 */ /* 0x000fe20008000000 */
[----:B------:R-:W-:Y:S01]  /*11f0*/  SHF.R.U32.HI R12, RZ, 0x7, R12 ;  /* 0x00000007ff0c7819 */ /* 0x000fe2000001160c */
[----:B------:R-:W-:Y:S01]  /*1200*/  UMOV UR7, URZ ;  /* 0x0000003f00077c82 */ /* 0x000fe20008000000 */
[----:B------:R-:W-:Y:S01]  /*1210*/  UMOV UR16, UR5 ;  /* 0x0000000500107c82 */ /* 0x000fe20008000000 */
[----:B------:R-:W-:Y:S02]  /*1220*/  CS2R R16, SRZ ;  /* 0x0000000000107805 */ /* 0x000fe4000001ff00 */
[----:B------:R-:W-:Y:S01]  /*1230*/  CS2R R14, SRZ ;  /* 0x00000000000e7805 */ /* 0x000fe2000001ff00 */
[----:B------:R-:W1:Y:S01]  /*1240*/  LDC R13, c[0x0][0x28c] ;  /* 0x0000a300ff0d7b82 */ /* 0x000e620000000800 */
[----:B------:R-:W4:Y:S01]  /*1250*/  SHFL.IDX PT, R12, R12, RZ, 0x1f ;  /* 0x00001fff0c0c7589 */ /* 0x000f2200000e0000 */
[----:B------:R-:W-:-:S02]  /*1260*/  CS2R R18, SRZ ;  /* 0x0000000000127805 */ /* 0x000fc4000001ff00 */
[----:B------:R-:W-:Y:S02]  /*1270*/  CS2R R20, SRZ ;  /* 0x0000000000147805 */ /* 0x000fe4000001ff00 */
[----:B------:R-:W-:Y:S02]  /*1280*/  CS2R R22, SRZ ;  /* 0x0000000000167805 */ /* 0x000fe4000001ff00 */
[----:B------:R-:W-:Y:S02]  /*1290*/  CS2R R88, SRZ ;  /* 0x0000000000587805 */ /* 0x000fe4000001ff00 */
[----:B------:R-:W-:Y:S02]  /*12a0*/  CS2R R90, SRZ ;  /* 0x00000000005a7805 */ /* 0x000fe4000001ff00 */
[----:B------:R-:W-:Y:S02]  /*12b0*/  CS2R R94, SRZ ;  /* 0x00000000005e7805 */ /* 0x000fe4000001ff00 */
        /* <DEDUP_REMOVED lines=16> */
[----:B-1----:R-:W-:Y:S02]  /*13c0*/  ISETP.GE.AND P0, PT, R13, 0x1, PT ;  /* 0x000000010d00780c */ /* 0x002fe40003f06270 */
[----:B------:R-:W-:Y:S02]  /*13d0*/  CS2R R126, SRZ ;  /* 0x00000000007e7805 */ /* 0x000fe4000001ff00 */
[----:B----4-:R-:W-:-:S02]  /*13e0*/  R2UR UR8, R12 ;  /* 0x000000000c0872ca */ /* 0x010fc400000e0000 */
[----:B------:R-:W-:Y:S02]  /*13f0*/  CS2R R128, SRZ ;  /* 0x0000000000807805 */ /* 0x000fe4000001ff00 */
[----:B------:R-:W-:Y:S02]  /*1400*/  CS2R R130, SRZ ;  /* 0x0000000000827805 */ /* 0x000fe4000001ff00 */
[----:B------:R-:W-:Y:S02]  /*1410*/  CS2R R132, SRZ ;  /* 0x0000000000847805 */ /* 0x000fe4000001ff00 */
[----:B------:R-:W-:Y:S02]  /*1420*/  CS2R R134, SRZ ;  /* 0x0000000000867805 */ /* 0x000fe4000001ff00 */
[----:B------:R-:W-:Y:S02]  /*1430*/  CS2R R136, SRZ ;  /* 0x0000000000887805 */ /* 0x000fe4000001ff00 */
[----:B------:R-:W-:Y:S01]  /*1440*/  CS2R R138, SRZ ;  /* 0x00000000008a7805 */ /* 0x000fe2000001ff00 */
[----:B------:R-:W-:Y:S01]  /*1450*/  IMAD.MOV.U32 R141, RZ, RZ, RZ ;  /* 0x000000ffff8d7224 */ /* 0x000fe200078e00ff */
[----:B------:R-:W-:Y:S01]  /*1460*/  CS2R R24, SRZ ;  /* 0x0000000000187805 */ /* 0x000fe2000001ff00 */
[----:B------:R-:W-:Y:S01]  /*1470*/  IMAD.MOV.U32 R143, RZ, RZ, RZ ;  /* 0x000000ffff8f7224 */ /* 0x000fe200078e00ff */
[----:B---3--:R-:W-:Y:S01]  /*1480*/  CS2R R26, SRZ ;  /* 0x00000000001a7805 */ /* 0x008fe2000001ff00 */
[----:B------:R-:W-:Y:S01]  /*1490*/  IMAD.U32 R144, RZ, RZ, UR4 ;  /* 0x00000004ff907e24 */ /* 0x000fe2000f8e00ff */
[----:B------:R-:W-:Y:S01]  /*14a0*/  CS2R R28, SRZ ;  /* 0x00000000001c7805 */ /* 0x000fe2000001ff00 */
[----:B------:R-:W-:Y:S01]  /*14b0*/  ULEA.HI UR10, UR8, UR8, URZ, 0x1 ;  /* 0x00000008080a7291 */ /* 0x000fe2000f8f083f */
[----:B------:R-:W-:-:S02]  /*14c0*/  CS2R R30, SRZ ;  /* 0x00000000001e7805 */ /* 0x000fc4000001ff00 */
[----:B------:R-:W-:Y:S02]  /*14d0*/  CS2R R32, SRZ ;  /* 0x0000000000207805 */ /* 0x000fe4000001ff00 */
[----:B------:R-:W-:Y:S01]  /*14e0*/  CS2R R34, SRZ ;  /* 0x0000000000227805 */ /* 0x000fe2000001ff00 */
[----:B------:R-:W-:Y:S01]  /*14f0*/  ULOP3.LUT UR11, UR10, 0x1ffffe, URZ, 0xc0, !UPT ;  /* 0x001ffffe0a0b7892 */ /* 0x000fe2000f8ec03f */
[----:B------:R-:W-:Y:S01]  /*1500*/  CS2R R36, SRZ ;  /* 0x0000000000247805 */ /* 0x000fe2000001ff00 */
[----:B0-----:R-:W-:Y:S01]  /*1510*/  ULEA UR10, UR13, UR12, 0x18 ;  /* 0x0000000c0d0a7291 */ /* 0x001fe2000f8ec03f */
[----:B------:R-:W-:Y:S01]  /*1520*/  CS2R R38, SRZ ;  /* 0x0000000000267805 */ /* 0x000fe2000001ff00 */
[----:B------:R-:W-:Y:S01]  /*1530*/  UIADD3 UR11, UR8, -UR11, URZ ;  /* 0x8000000b080b7290 */ /* 0x000fe2000fffe03f */
[----:B------:R-:W-:Y:S02]  /*1540*/  CS2R R40, SRZ ;  /* 0x0000000000287805 */ /* 0x000fe4000001ff00 */
[----:B------:R-:W-:Y:S01]  /*1550*/  CS2R R42, SRZ ;  /* 0x00000000002a7805 */ /* 0x000fe2000001ff00 */
[----:B------:R-:W-:Y:S01]  /*1560*/  UMOV UR8, URZ ;  /* 0x0000003f00087c82 */ /* 0x000fe20008000000 */
[----:B------:R-:W-:Y:S01]  /*1570*/  ULEA UR11, UR11, UR10, 0xb ;  /* 0x0000000a0b0b7291 */ /* 0x000fe2000f8e583f */
[----:B------:R-:W-:-:S02]  /*1580*/  CS2R R44, SRZ ;  /* 0x00000000002c7805 */ /* 0x000fc4000001ff00 */
[----:B------:R-:W-:Y:S02]  /*1590*/  CS2R R46, SRZ ;  /* 0x00000000002e7805 */ /* 0x000fe4000001ff00 */
[----:B------:R-:W-:Y:S01]  /*15a0*/  CS2R R48, SRZ ;  /* 0x0000000000307805 */ /* 0x000fe2000001ff00 */
[----:B------:R-:W-:Y:S01]  /*15b0*/  UIADD3 UR11, UR11, 0x100, URZ ;  /* 0x000001000b0b7890 */ /* 0x000fe2000fffe03f */
[----:B------:R-:W-:Y:S02]  /*15c0*/  CS2R R50, SRZ ;  /* 0x0000000000327805 */ /* 0x000fe4000001ff00 */
[----:B------:R-:W-:Y:S02]  /*15d0*/  CS2R R52, SRZ ;  /* 0x0000000000347805 */ /* 0x000fe4000001ff00 */
[----:B------:R-:W-:Y:S01]  /*15e0*/  CS2R R54, SRZ ;  /* 0x0000000000367805 */ /* 0x000fe2000001ff00 */
[----:B------:R-:W-:Y:S01]  /*15f0*/  USHF.R.U32.HI UR11, URZ, 0x4, UR11 ;  /* 0x000000043f0b7899 */ /* 0x000fe2000801160b */
[----:B------:R-:W-:-:S02]  /*1600*/  CS2R R56, SRZ ;  /* 0x0000000000387805 */ /* 0x000fc4000001ff00 */
[----:B------:R-:W-:Y:S02]  /*1610*/  CS2R R58, SRZ ;  /* 0x00000000003a7805 */ /* 0x000fe4000001ff00 */
[----:B------:R-:W-:Y:S01]  /*1620*/  CS2R R60, SRZ ;  /* 0x00000000003c7805 */ /* 0x000fe2000001ff00 */
[----:B------:R-:W-:Y:S01]  /*1630*/  ULOP3.LUT UR11, UR11, 0x3fff, URZ, 0xc0, !UPT ;  /* 0x00003fff0b0b7892 */ /* 0x000fe2000f8ec03f */
        /* <DEDUP_REMOVED lines=12> */
[----:B------:R-:W-:Y:S01]  /*1700*/  CS2R R86, SRZ ;  /* 0x0000000000567805 */ /* 0x000fe2000001ff00 */
[----:B------:R-:W-:Y:S06]  /*1710*/  @!P0 BRA `(.L_x_17) ;  /* 0x00000008001c8947 */ /* 0x000fec0003800000 */
[----:B------:R-:W-:-:S13]  /*1720*/  ISETP.NE.AND P1, PT, R142, 0x3, PT ;  /* 0x000000038e00780c */ /* 0x000fda0003f25270 */
[----:B------:R-:W-:Y:S05]  /*1730*/  @!P1 BRA `(.L_x_18) ;  /* 0x0000000000049947 */ /* 0x000fea0003800000 */
[----:B------:R-:W-:Y:S01]  /*1740*/  BPT.TRAP 0x1 ;  /* 0x000000040000795c */ /* 0x000fe20000300000 */
.L_x_18:
[----:B------:R-:W-:Y:S01]  /*1750*/  ULEA UR6, UR5, UR10, 0x3 ;  /* 0x0000000a05067291 */ /* 0x000fe2000f8e183f */
[----:B------:R-:W-:-:S05]  /*1760*/  IMAD.U32 R12, RZ, RZ, UR4 ;  /* 0x00000004ff0c7e24 */ /* 0x000fca000f8e00ff */
[----:B------:R-:W-:-:S04]  /*1770*/  SHF.L.U32 R12, R12, 0x1f, RZ ;  /* 0x0000001f0c0c7819 */ /* 0x000fc800000006ff */
[----:B------:R0:W1:Y:S01]  /*1780*/  SYNCS.PHASECHK.TRANS64.TRYWAIT P0, [UR6], R12 ;  /* 0x0000000cff0075a7 */ /* 0x0000620008000146 */
[----:B------:R-:W-:Y:S05]  /*1790*/  @!P1 BRA `(.L_x_19) ;  /* 0x0000000000049947 */ /* 0x000fea0003800000 */
[----:B------:R-:W-:Y:S01]  /*17a0*/  BPT.TRAP 0x1 ;  /* 0x000000040000795c */ /* 0x000fe20000300000 */
.L_x_19:
[----:B-1----:R-:W-:Y:S05]  /*17b0*/  @P0 BRA `(.L_x_20) ;  /* 0x0000000000080947 */ /* 0x002fea0003800000 */
[----:B------:R-:W1:Y:S02]  /*17c0*/  SYNCS.PHASECHK.TRANS64.TRYWAIT P0, [UR6], R12 ;  /* 0x0000000cff0075a7 */ /* 0x000e640008000146 */
[----:B-1----:R-:W-:Y:S05]  /*17d0*/  @!P0 BRA `(.L_x_21) ;  /* 0x00000078009c8947 */ /* 0x002fea0003800000 */
.L_x_20:
[----:B------:R-:W-:Y:S01]  /*17e0*/  UIADD3 UR6, UR10, 0x3100, URZ ;  /* 0x000031000a067890 */ /* 0x000fe2000fffe03f */
[----:B------:R-:W-:Y:S01]  /*17f0*/  WARPGROUP.ARRIVE ;  /* 0x00000000000079c5 */ /* 0x000fe20000000000 */
[----:B------:R-:W-:Y:S01]  /*1800*/  ULDC UR7, c[0x0][0x50c] ;  /* 0x0001430000077ab9 */ /* 0x000fe20000000800 */
[----:B------:R-:W-:Y:S01]  /*1810*/  ULOP3.LUT UR12, UR11, 0x10000, URZ, 0xfc, !UPT ;  /* 0x000100000b0c7892 */ /* 0x000fe2000f8efc3f */
[----:B------:R-:W-:Y:S01]  /*1820*/  CS2R R16, SRZ ;  /* 0x0000000000107805 */ /* 0x000fe2000001ff00 */
[----:B------:R-:W-:Y:S01]  /*1830*/  UISETP.NE.AND UP0, UPT, UR7, 0x1, UPT ;  /* 0x000000010700788c */ /* 0x000fe2000bf05270 */
[----:B------:R-:W-:Y:S01]  /*1840*/  CS2R R14, SRZ ;  /* 0x00000000000e7805 */ /* 0x000fe2000001ff00 */
[----:B------:R-:W-:Y:S01]  /*1850*/  USHF.R.U32.HI UR6, URZ, 0x4, UR6 ;  /* 0x000000043f067899 */ /* 0x000fe20008011606 */
[----:B------:R-:W-:Y:S01]  /*1860*/  CS2R R18, SRZ ;  /* 0x0000000000127805 */ /* 0x000fe2000001ff00 */
[----:B------:R-:W-:Y:S01]  /*1870*/  USEL UR7, URZ, 0x1, UP0 ;  /* 0x000000013f077887 */ /* 0x000fe20008000000 */
[----:B------:R-:W-:Y:S01]  /*1880*/  CS2R R20, SRZ ;  /* 0x0000000000147805 */ /* 0x000fe2000001ff00 */
[----:B------:R-:W-:Y:S01]  /*1890*/  ULOP3.LUT UR6, UR6, 0x3fff, URZ, 0xc0, !UPT ;  /* 0x00003fff06067892 */ /* 0x000fe2000f8ec03f */
[----:B------:R-:W-:Y:S01]  /*18a0*/  CS2R R22, SRZ ;  /* 0x0000000000167805 */ /* 0x000fe2000001ff00 */
[----:B------:R-:W-:Y:S01]  /*18b0*/  ULEA UR12, UR5, UR12, 0x8 ;  /* 0x0000000c050c7291 */ /* 0x000fe2000f8e403f */
[----:B------:R-:W-:Y:S01]  /*18c0*/  CS2R R88, SRZ ;  /* 0x0000000000587805 */ /* 0x000fe2000001ff00 */
[----:B------:R-:W-:Y:S01]  /*18d0*/  ULOP3.LUT UR6, UR6, 0x10000, URZ, 0xfc, !UPT ;  /* 0x0001000006067892 */ /* 0x000fe2000f8efc3f */
[----:B------:R-:W-:Y:S01]  /*18e0*/  ISETP.NE.AND P0, PT, RZ, UR7, PT ;  /* 0x00000007ff007c0c */ /* 0x000fe2000bf05270 */
[----:B------:R-:W-:Y:S01]  /*18f0*/  UMOV UR13, 0xc0000010 ;  /* 0xc0000010000d7882 */ /* 0x000fe20000000000 */
[----:B------:R-:W-:Y:S01]  /*1900*/  UMOV UR15, 0xc0000010 ;  /* 0xc0000010000f7882 */ /* 0x000fe20000000000 */
[----:B------:R-:W-:Y:S01]  /*1910*/  ULEA UR14, UR5, UR6, 0x8 ;  /* 0x00000006050e7291 */ /* 0x000fe2000f8e403f */
[----:B------:R-:W-:-:S02]  /*1920*/  CS2R R90, SRZ ;  /* 0x00000000005a7805 */ /* 0x000fc4000001ff00 */
[----:B------:R-:W-:Y:S01]  /*1930*/  CS2R R94, SRZ ;  /* 0x00000000005e7805 */ /* 0x000fe2000001ff00 */
[----:B------:R-:W-:Y:S01]  /*1940*/  UMOV UR6, 0x1 ;  /* 0x0000000100067882 */ /* 0x000fe20000000000 */
[----:B------:R-:W-:Y:S02]  /*1950*/  CS2R R92, SRZ ;  /* 0x00000000005c7805 */ /* 0x000fe4000001ff00 */
[----:B------:R-:W-:Y:S02]  /*1960*/  CS2R R96, SRZ ;  /* 0x0000000000607805 */ /* 0x000fe4000001ff00 */
[----:B------:R-:W-:Y:S02]  /*1970*/  CS2R R98, SRZ ;  /* 0x0000000000627805 */ /* 0x000fe4000001ff00 */
[----:B------:R-:W-:Y:S02]  /*1980*/  CS2R R100, SRZ ;  /* 0x0000000000647805 */ /* 0x000fe4000001ff00 */
[----:B------:R-:W-:Y:S01]  /*1990*/  CS2R R102, SRZ ;  /* 0x0000000000667805 */ /* 0x000fe2000001ff00 */
[----:B------:R-:W-:Y:S01]  /*19a0*/  QGMMA.64x128x32.F32.E4M3.E4M3 R24, gdesc[UR12], RZ, !UPT, gsb0 ;  /* 0x01e000000c1879f3 */ /* 0x000fe2000c0008ff */
        /* <DEDUP_REMOVED lines=17> */
[----:B------:R-:W-:Y:S01]  /*1ac0*/  CS2R R138, SRZ ;  /* 0x00000000008a7805 */ /* 0x000fe2000001ff00 */
[----:B------:R-:W-:Y:S02]  /*1ad0*/  IMAD.MOV.U32 R141, RZ, RZ, RZ ;  /* 0x000000ffff8d7224 */ /* 0x000fe400078e00ff */
[----:B------:R-:W-:Y:S01]  /*1ae0*/  IMAD.MOV.U32 R143, RZ, RZ, RZ ;  /* 0x000000ffff8f7224 */ /* 0x000fe200078e00ff */
[----:B------:R-:W-:Y:S06]  /*1af0*/  @!P0 BRA `(.L_x_22) ;  /* 0x0000000400088947 */ /* 0x000fec0003800000 */
[----:B------:R-:W-:Y:S02]  /*1b00*/  WARPGROUP.DEPBAR.LE gsb0, 0x0 ;  /* 0x00008000000079c5 */ /* 0x000fe40000010000 */
[----:B------:R-:W-:-:S01]  /*1b10*/  FADD R143, RZ, R24 ;  /* 0x00000018ff8f7221 */ /* 0x000fc20000000000 */
[----:B------:R-:W-:Y:S01]  /*1b20*/  FADD R138, RZ, R25 ;  /* 0x00000019ff8a7221 */ /* 0x000fe20000000000 */
        /* <DEDUP_REMOVED lines=62> */
[----:B------:R-:W-:-:S06]  /*1f10*/  UMOV UR6, URZ ;  /* 0x0000003f00067c82 */ /* 0x000fcc0008000000 */
.L_x_22:
[----:B------:R-:W-:-:S04]  /*1f20*/  UIADD3 UR16, UR5, 0x1, URZ ;  /* 0x0000000105107890 */ /* 0x000fc8000fffe03f */
[----:B------:R-:W-:-:S04]  /*1f30*/  UISETP.NE.AND UP0, UPT, UR16, 0x3, UPT ;  /* 0x000000031000788c */ /* 0x000fc8000bf05270 */
[----:B------:R-:W-:Y:S02]  /*1f40*/  USEL UR8, URZ, 0x1, UP0 ;  /* 0x000000013f087887 */ /* 0x000fe40008000000 */
[----:B------:R-:W-:Y:S02]  /*1f50*/  USEL UR16, UR16, URZ, UP0 ;  /* 0x0000003f10107287 */ /* 0x000fe40008000000 */
[----:B------:R-:W-:-:S06]  /*1f60*/  ULOP3.LUT UR8, UR4, UR8, URZ, 0x3c, !UPT ;  /* 0x0000000804087292 */ /* 0x000fcc000f8e3c3f */
[----:B------:R-:W-:Y:S01]  /*1f70*/  IMAD.U32 R144, RZ, RZ, UR8 ;  /* 0x00000008ff907e24 */ /* 0x000fe2000f8e00ff */
[----:B------:R-:W-:-:S06]  /*1f80*/  UMOV UR8, 0x1 ;  /* 0x0000000100087882 */ /* 0x000fcc0000000000 */
.L_x_17:
[----:B------:R-:W-:-:S04]  /*1f90*/  UISETP.LT.AND UP0, UPT, UR9, 0x1, UPT ;  /* 0x000000010900788c */ /* 0x000fc8000bf01270 */
[----:B------:R-:W-:-:S04]  /*1fa0*/  USEL UR12, UR9, 0x1, UP0 ;  /* 0x00000001090c7887 */ /* 0x000fc80008000000 */
[----:B------:R-:W-:-:S04]  /*1fb0*/  UIADD3 UR12, UR9, -UR12, URZ ;  /* 0x8000000c090c7290 */ /* 0x000fc8000fffe03f */
[----:B------:R-:W-:-:S06]  /*1fc0*/  UISETP.GE.AND UP0, UPT, UR12, 0x1, UPT ;  /* 0x000000010c00788c */ /* 0x000fcc000bf06270 */
[----:B------:R-:W-:-:S13]  /*1fd0*/  PLOP3.LUT P0, PT, PT, PT, UP0, 0x80, 0x0 ;  /* 0x000000000000781c */ /* 0x000fda0003f0f008 */
[----:B------:R-:W-:Y:S05]  /*1fe0*/  @!P0 BRA `(.L_x_23) ;  /* 0x0000000400f48947 */ /* 0x000fea0003800000 */
[----:B01----:R-:W-:Y:S01]  /*1ff0*/  IMAD.U32 R12, RZ, RZ, UR12 ;  /* 0x0000000cff0c7e24 */ /* 0x003fe2000f8e00ff */
[----:B------:R-:W-:Y:S01]  /*2000*/  ULDC UR17, c[0x0][0x50c] ;  /* 0x0001430000117ab9 */ /* 0x000fe20000000800 */
[----:B------:R-:W-:-:S07]  /*2010*/  IMAD.U32 R13, RZ, RZ, UR5 ;  /* 0x00000005ff0d7e24 */ /* 0x000fce000f8e00ff */
.L_x_31:
[----:B------:R-:W-:-:S13]  /*2020*/  ISETP.NE.AND P1, PT, R142, 0x3, PT ;  /* 0x000000038e00780c */ /* 0x000fda0003f25270 */
[----:B------:R-:W-:Y:S05]  /*2030*/  @!P1 BRA `(.L_x_24) ;  /* 0x0000000000049947 */ /* 0x000fea0003800000 */
[----:B------:R-:W-:Y:S01]  /*2040*/  BPT.TRAP 0x1 ;  /* 0x000000040000795c */ /* 0x000fe20000300000 */
.L_x_24:
[----:B------:R-:W0:Y:S01]  /*2050*/  S2UR UR12, SR_CgaCtaId ;  /* 0x00000000000c79c3 */ /* 0x000e220000008800 */
[----:B------:R-:W-:Y:S01]  /*2060*/  UMOV UR10, 0x400 ;  /* 0x00000400000a7882 */ /* 0x000fe20000000000 */
[----:B------:R-:W-:Y:S01]  /*2070*/  SHF.L.U32 R140, R144, 0x1f, RZ ;  /* 0x0000001f908c7819 */ /* 0x000fe200000006ff */
[----:B0-----:R-:W-:-:S04]  /*2080*/  ULEA UR10, UR12, UR10, 0x18 ;  /* 0x0000000a0c0a7291 */ /* 0x001fc8000f8ec03f */
[----:B------:R-:W-:-:S09]  /*2090*/  ULEA UR12, UR16, UR10, 0x3 ;  /* 0x0000000a100c7291 */ /* 0x000fd2000f8e183f */
[----:B------:R0:W1:Y:S01]  /*20a0*/  SYNCS.PHASECHK.TRANS64.TRYWAIT P0, [UR12], R140 ;  /* 0x0000008cff0075a7 */ /* 0x000062000800014c */
[----:B------:R-:W-:Y:S05]  /*20b0*/  @!P1 BRA `(.L_x_25) ;  /* 0x0000000000049947 */ /* 0x000fea0003800000 */
[----:B------:R-:W-:Y:S01]  /*20c0*/  BPT.TRAP 0x1 ;  /* 0x000000040000795c */ /* 0x000fe20000300000 */
.L_x_25:
[----:B-1----:R-:W-:Y:S05]  /*20d0*/  @P0 BRA `(.L_x_26) ;  /* 0x0000000000080947 */ /* 0x002fea0003800000 */
[----:B------:R-:W1:Y:S02]  /*20e0*/  SYNCS.PHASECHK.TRANS64.TRYWAIT P0, [UR12], R140 ;  /* 0x0000008cff0075a7 */ /* 0x000e64000800014c */
[----:B-1----:R-:W-:Y:S05]  /*20f0*/  @!P0 BRA `(.L_x_27) ;  /* 0x00000070006c8947 */ /* 0x002fea0003800000 */
.L_x_26:
[----:B------:R-:W-:Y:S01]  /*2100*/  UIADD3 UR12, UR10, 0x3100, URZ ;  /* 0x000031000a0c7890 */ /* 0x000fe2000fffe03f */
[----:B------:R-:W-:Y:S01]  /*2110*/  WARPGROUP.ARRIVE ;  /* 0x00000000000079c5 */ /* 0x000fe20000000000 */
[----:B------:R-:W-:Y:S02]  /*2120*/  UISETP.NE.AND UP0, UPT, UR7, URZ, UPT ;  /* 0x0000003f0700728c */ /* 0x000fe4000bf05270 */
[----:B------:R-:W-:Y:S02]  /*2130*/  USHF.R.U32.HI UR12, URZ, 0x4, UR12 ;  /* 0x000000043f0c7899 */ /* 0x000fe4000801160c */
[----:B------:R-:W-:Y:S02]  /*2140*/  USEL UR8, UR8, URZ, !UP0 ;  /* 0x0000003f08087287 */ /* 0x000fe4000c000000 */
[----:B------:R-:W-:Y:S02]  /*2150*/  ULOP3.LUT UR7, UR12, 0x3fff, URZ, 0xc0, !UPT ;  /* 0x00003fff0c077892 */ /* 0x000fe4000f8ec03f */
[----:B------:R-:W-:-:S02]  /*2160*/  ULOP3.LUT UR12, UR11, 0x10000, URZ, 0xfc, !UPT ;  /* 0x000100000b0c7892 */ /* 0x000fc4000f8efc3f */
[----:B------:R-:W-:Y:S02]  /*2170*/  ULOP3.LUT UR7, UR7, 0x10000, URZ, 0xfc, !UPT ;  /* 0x0001000007077892 */ /* 0x000fe4000f8efc3f */
[----:B------:R-:W-:Y:S02]  /*2180*/  UISETP.NE.U32.AND UP0, UPT, UR8, URZ, UPT ;  /* 0x0000003f0800728c */ /* 0x000fe4000bf05070 */
[----:B------:R-:W-:Y:S02]  /*2190*/  ULEA UR12, UR16, UR12, 0x8 ;  /* 0x0000000c100c7291 */ /* 0x000fe4000f8e403f */
[----:B------:R-:W-:Y:S01]  /*21a0*/  ULEA UR14, UR16, UR7, 0x8 ;  /* 0x00000007100e7291 */ /* 0x000fe2000f8e403f */
[----:B------:R-:W-:Y:S01]  /*21b0*/  UMOV UR13, 0xc0000010 ;  /* 0xc0000010000d7882 */ /* 0x000fe20000000000 */
[----:B------:R-:W-:Y:S01]  /*21c0*/  UMOV UR15, 0xc0000010 ;  /* 0xc0000010000f7882 */ /* 0x000fe20000000000 */
[----:B------:R-:W-:-:S06]  /*21d0*/  UIADD3 UR6, UR6, 0x1, URZ ;  /* 0x0000000106067890 */ /* 0x000fcc000fffe03f */
[----:B------:R-:W-:Y:S01]  /*21e0*/  QGMMA.64x128x32.F32.E4M3.E4M3 R24, gdesc[UR12], R24, UP0, gsb0 ;  /* 0x01e000000c1879f3 */ /* 0x000fe2000b800818 */
[----:B------:R-:W-:-:S04]  /*21f0*/  UISETP.NE.AND UP0, UPT, UR6, UR17, UPT ;  /* 0x000000110600728c */ /* 0x000fc8000bf05270 */
[----:B------:R-:W-:-:S06]  /*2200*/  USEL UR7, URZ, 0x1, UP0 ;  /* 0x000000013f077887 */ /* 0x000fcc0008000000 */
[----:B------:R-:W-:Y:S01]  /*2210*/  ISETP.NE.AND P0, PT, RZ, UR7, PT ;  /* 0x00000007ff007c0c */ /* 0x000fe2000bf05270 */
[----:B------:R-:W-:-:S12]  /*2220*/  WARPGROUP.DEPBAR.LE gsb0, 0x1 ;  /* 0x00008000000079c5 */ /* 0x000fd80000010100 */
[----:B------:R-:W-:Y:S05]  /*2230*/  @!P0 BRA `(.L_x_28) ;  /* 0x0000000400088947 */ /* 0x000fea0003800000 */
[----:B------:R-:W-:Y:S02]  /*2240*/  WARPGROUP.DEPBAR.LE gsb0, 0x0 ;  /* 0x00008000000079c5 */ /* 0x000fe40000010000 */
[----:B------:R-:W-:-:S01]  /*2250*/  FADD R143, R24, R143 ;  /* 0x0000008f188f7221 */ /* 0x000fc20000000000 */
[----:B------:R-:W-:Y:S01]  /*2260*/  FADD R138, R25, R138 ;  /* 0x0000008a198a7221 */ /* 0x000fe20000000000 */
        /* <DEDUP_REMOVED lines=62> */
[----:B------:R-:W-:-:S06]  /*2650*/  UMOV UR6, URZ ;  /* 0x0000003f00067c82 */ /* 0x000fcc0008000000 */
.L_x_28:
[----:B------:R-:W-:Y:S05]  /*2660*/  @!P1 BRA `(.L_x_29) ;  /* 0x0000000000049947 */ /* 0x000fea0003800000 */
[----:B------:R-:W-:Y:S01]  /*2670*/  BPT.TRAP 0x1 ;  /* 0x000000040000795c */ /* 0x000fe20000300000 */
.L_x_29:
[----:B------:R-:W-:-:S13]  /*2680*/  ISETP.NE.AND P0, PT, R6, RZ, PT ;  /* 0x000000ff0600720c */ /* 0x000fda0003f05270 */
[----:B01----:R-:W-:-:S05]  /*2690*/  @P0 LEA R140, R13, UR10, 0x3 ;  /* 0x0000000a0d8c0c11 */ /* 0x003fca000f8e18ff */
[----:B------:R-:W-:-:S05]  /*26a0*/  @P0 VIADD R140, R140, 0x18 ;  /* 0x000000188c8c0836 */ /* 0x000fca0000000000 */
[----:B------:R-:W-:-:S04]  /*26b0*/  @P0 PRMT R140, R5, 0x654, R140 ;  /* 0x00000654058c0816 */ /* 0x000fc8000000008c */
[----:B------:R0:W-:Y:S01]  /*26c0*/  @P0 SYNCS.ARRIVE.TRANS64.RED.A1T0 RZ, [R140+URZ], RZ ;  /* 0x000000ff8cff09a7 */ /* 0x0001e2000810043f */
[----:B------:R-:W-:-:S13]  /*26d0*/  ISETP.GT.U32.AND P0, PT, R4, 0x1, PT ;  /* 0x000000010400780c */ /* 0x000fda0003f04070 */
[----:B0-----:R-:W-:Y:S05]  /*26e0*/  @P0 BRA `(.L_x_30) ;  /* 0x0000000000040947 */ /* 0x001fea0003800000 */
[----:B------:R-:W-:Y:S01]  /*26f0*/  BPT.TRAP 0x1 ;  /* 0x000000040000795c */ /* 0x000fe20000300000 */
.L_x_30:
[----:B------:R-:W-:Y:S01]  /*2700*/  UIADD3 UR16, UR16, 0x1, URZ ;  /* 0x0000000110107890 */ /* 0x000fe2000fffe03f */
[C---:B------:R-:W-:Y:S01]  /*2710*/  ISETP.GT.AND P1, PT, R12.reuse, 0x1, PT ;  /* 0x000000010c00780c */ /* 0x040fe20003f24270 */
[----:B------:R-:W-:Y:S02]  /*2720*/  VIADD R13, R13, 0x1 ;  /* 0x000000010d0d7836 */ /* 0x000fe40000000000 */
[----:B------:R-:W-:Y:S01]  /*2730*/  UISETP.NE.AND UP0, UPT, UR16, 0x3, UPT ;  /* 0x000000031000788c */ /* 0x000fe2000bf05270 */
[----:B------:R-:W-:Y:S02]  /*2740*/  VIADD R12, R12, 0xffffffff ;  /* 0xffffffff0c0c7836 */ /* 0x000fe40000000000 */
[C---:B------:R-:W-:Y:S01]  /*2750*/  ISETP.NE.AND P0, PT, R13.reuse, 0x3, PT ;  /* 0x000000030d00780c */ /* 0x040fe20003f05270 */
[----:B------:R-:W-:Y:S02]  /*2760*/  USEL UR8, URZ, 0x1, UP0 ;  /* 0x000000013f087887 */ /* 0x000fe40008000000 */
[----:B------:R-:W-:Y:S01]  /*2770*/  USEL UR16, UR16, URZ, UP0 ;  /* 0x0000003f10107287 */ /* 0x000fe20008000000 */
[----:B------:R-:W-:-:S03]  /*2780*/  SEL R13, R13, RZ, P0 ;  /* 0x000000ff0d0d7207 */ /* 0x000fc60000000000 */
[----:B------:R-:W-:Y:S01]  /*2790*/  LOP3.LUT R144, R144, UR8, RZ, 0x3c, !PT ;  /* 0x0000000890907c12 */ /* 0x000fe2000f8e3cff */
[----:B------:R-:W-:Y:S01]  /*27a0*/  UMOV UR8, 0x1 ;  /* 0x0000000100087882 */ /* 0x000fe20000000000 */
[----:B------:R-:W-:Y:S06]  /*27b0*/  @P1 BRA `(.L_x_31) ;  /* 0xfffffff800181947 */ /* 0x000fec000383ffff */
.L_x_23:
[----:B------:R-:W-:Y:S01]  /*27c0*/  UISETP.NE.AND UP0, UPT, UR6, URZ, UPT ;  /* 0x0000003f0600728c */ /* 0x000fe2000bf05270 */
[----:B01----:R-:W0:Y:S03]  /*27d0*/  LDC R12, c[0x0][0x28c] ;  /* 0x0000a300ff0c7b82 */ /* 0x003e260000000800 */
[----:B------:R-:W-:-:S06]  /*27e0*/  USEL UR6, URZ, 0x1, !UP0 ;  /* 0x000000013f067887 */ /* 0x000fcc000c000000 */
[----:B------:R-:W-:Y:S02]  /*27f0*/  ISETP.NE.AND P0, PT, RZ, UR6, PT ;  /* 0x00000006ff007c0c */ /* 0x000fe4000bf05270 */
[----:B0-----:R-:W-:-:S11]  /*2800*/  ISETP.GE.AND P1, PT, R12, 0x1, PT ;  /* 0x000000010c00780c */ /* 0x001fd60003f26270 */
[----:B------:R-:W-:Y:S05]  /*2810*/  @!P0 BRA `(.L_x_32) ;  /* 0x0000000400048947 */ /* 0x000fea0003800000 */
[----:B------:R-:W-:Y:S02]  /*2820*/  WARPGROUP.DEPBAR.LE gsb0, 0x0 ;  /* 0x00008000000079c5 */ /* 0x000fe40000010000 */
[----:B------:R-:W-:Y:S01]  /*2830*/  FADD R143, R24, R143 ;  /* 0x0000008f188f7221 */ /* 0x000fe20000000000 */
        /* <DEDUP_REMOVED lines=62> */
[----:B------:R-:W-:-:S07]  /*2c20*/  FADD R16, R16, R87 ;  /* 0x0000005710107221 */ /* 0x000fce0000000000 */
.L_x_32:
[----:B------:R-:W-:Y:S02]  /*2c30*/  WARPGROUP.DEPBAR.LE gsb0, 0x0 ;  /* 0x00008000000079c5 */ /* 0x000fe40000010000 */
[----:B------:R-:W-:Y:S05]  /*2c40*/  @!P1 BRA `(.L_x_33) ;  /* 0x0000000000549947 */ /* 0x000fea0003800000 */
[----:B------:R-:W-:-:S13]  /*2c50*/  ISETP.NE.AND P0, PT, R142, 0x3, PT ;  /* 0x000000038e00780c */ /* 0x000fda0003f05270 */
[----:B------:R-:W-:Y:S05]  /*2c60*/  @!P0 BRA `(.L_x_34) ;  /* 0x0000000000048947 */ /* 0x000fea0003800000 */
[----:B------:R-:W-:Y:S01]  /*2c70*/  BPT.TRAP 0x1 ;  /* 0x000000040000795c */ /* 0x000fe20000300000 */
.L_x_34:
[----:B------:R-:W-:Y:S01]  /*2c80*/  ISETP.NE.AND P0, PT, R6, RZ, PT ;  /* 0x000000ff0600720c */ /* 0x000fe20003f05270 */
[----:B------:R-:W-:Y:S01]  /*2c90*/  BSSY B0, `(.L_x_35) ;  /* 0x000000e000007945 */ /* 0x000fe20003800000 */
[----:B------:R-:W-:-:S11]  /*2ca0*/  ISETP.GT.U32.AND P1, PT, R4, 0x1, PT ;  /* 0x000000010400780c */ /* 0x000fd60003f24070 */
[----:B------:R-:W-:Y:S05]  /*2cb0*/  @!P0 BRA `(.L_x_36) ;  /* 0x00000000002c8947 */ /* 0x000fea0003800000 */
[----:B------:R-:W-:-:S04]  /*2cc0*/  UISETP.LT.AND UP0, UPT, UR9, 0x1, UPT ;  /* 0x000000010900788c */ /* 0x000fc8000bf01270 */
[----:B------:R-:W-:-:S04]  /*2cd0*/  USEL UR8, UR9, 0x1, UP0 ;  /* 0x0000000109087887 */ /* 0x000fc80008000000 */
[----:B------:R-:W-:-:S04]  /*2ce0*/  UIADD3 UR8, UR5, UR9, -UR8 ;  /* 0x0000000905087290 */ /* 0x000fc8000fffe808 */
[----:B------:R-:W-:-:S04]  /*2cf0*/  UIMAD.WIDE.U32 UR6, UR8, -0x55555555, URZ ;  /* 0xaaaaaaab080678a5 */ /* 0x000fc8000f8e003f */
[----:B------:R-:W-:-:S04]  /*2d00*/  USHF.R.U32.HI UR6, URZ, 0x1, UR7 ;  /* 0x000000013f067899 */ /* 0x000fc80008011607 */
[----:B------:R-:W-:-:S04]  /*2d10*/  UIMAD UR8, UR6, -0x3, UR8 ;  /* 0xfffffffd060878a4 */ /* 0x000fc8000f8e0208 */
[----:B------:R-:W-:-:S04]  /*2d20*/  ULEA UR8, UR8, UR10, 0x3 ;  /* 0x0000000a08087291 */ /* 0x000fc8000f8e183f */
[----:B------:R-:W-:-:S06]  /*2d30*/  UIADD3 UR8, UR8, 0x18, URZ ;  /* 0x0000001808087890 */ /* 0x000fcc000fffe03f */
[----:B------:R-:W-:-:S05]  /*2d40*/  IMAD.U32 R12, RZ, RZ, UR8 ;  /* 0x00000008ff0c7e24 */ /* 0x000fca000f8e00ff */
[----:B------:R-:W-:-:S04]  /*2d50*/  PRMT R12, R5, 0x654, R12 ;  /* 0x00000654050c7816 */ /* 0x000fc8000000000c */
[----:B------:R0:W-:Y:S03]  /*2d60*/  SYNCS.ARRIVE.TRANS64.RED.A1T0 RZ, [R12+URZ], RZ ;  /* 0x000000ff0cff79a7 */ /* 0x0001e6000810043f */
.L_x_36:
[----:B------:R-:W-:Y:S05]  /*2d70*/  BSYNC B0 ;  /* 0x0000000000007941 */ /* 0x000fea0003800000 */
.L_x_35:
[----:B------:R-:W-:Y:S05]  /*2d80*/  @P1 BRA `(.L_x_33) ;  /* 0x0000000000041947 */ /* 0x000fea0003800000 */
[----:B------:R-:W-:Y:S01]  /*2d90*/  BPT.TRAP 0x1 ;  /* 0x000000040000795c */ /* 0x000fe20000300000 */
.L_x_33:
[----:B------:R-:W1:Y:S01]  /*2da0*/  LDC R26, c[0x0][0x288] ;  /* 0x0000a200ff1a7b82 */ /* 0x000e620000000800 */
[--C-:B0-----:R-:W-:Y:S01]  /*2db0*/  SHF.R.U32.HI R12, RZ, 0x2, R0.reuse ;  /* 0x00000002ff0c7819 */ /* 0x101fe20000011600 */
[----:B------:R-:W-:Y:S01]  /*2dc0*/  IMAD.SHL.U32 R29, R11, 0x80, RZ ;  /* 0x000000800b1d7824 */ /* 0x000fe200078e00ff */
[----:B------:R-:W-:Y:S01]  /*2dd0*/  SHF.R.U32.HI R25, RZ, 0x7, R0 ;  /* 0x00000007ff197819 */ /* 0x000fe20000011600 */
[----:B------:R-:W-:Y:S01]  /*2de0*/  UIADD3 UR5, UR9, UR5, URZ ;  /* 0x0000000509057290 */ /* 0x000fe2000fffe03f */
[----:B------:R-:W-:Y:S01]  /*2df0*/  LOP3.LUT R13, R12, 0x7, RZ, 0xc0, !PT ;  /* 0x000000070c0d7812 */ /* 0x000fe200078ec0ff */
[----:B------:R-:W-:Y:S01]  /*2e00*/  IMAD.SHL.U32 R31, R10, 0x80, RZ ;  /* 0x000000800a1f7824 */ /* 0x000fe200078e00ff */
[----:B------:R-:W-:Y:S01]  /*2e10*/  LOP3.LUT R12, R25, 0x1, RZ, 0xc0, !PT ;  /* 0x00000001190c7812 */ /* 0x000fe200078ec0ff */
[----:B------:R-:W-:Y:S01]  /*2e20*/  UISETP.GT.U32.AND UP0, UPT, UR5, 0x2, UPT ;  /* 0x000000020500788c */ /* 0x000fe2000bf04070 */
[----:B------:R-:W-:Y:S01]  /*2e30*/  LOP3.LUT R24, R0, 0x60, RZ, 0xc0, !PT ;  /* 0x0000006000187812 */ /* 0x000fe200078ec0ff */
[----:B------:R-:W-:Y:S01]  /*2e40*/  ULDC UR12, c[0x0][0x284] ;  /* 0x0000a100000c7ab9 */ /* 0x000fe20000000800 */
[----:B------:R-:W-:Y:S01]  /*2e50*/  UISETP.GE.U32.AND UP1, UPT, UR9, 0x3, UPT ;  /* 0x000000030900788c */ /* 0x000fe2000bf26070 */
[----:B------:R-:W-:Y:S01]  /*2e60*/  IMAD.SHL.U32 R30, R12, 0x40, RZ ;  /* 0x000000400c1e7824 */ /* 0x000fe200078e00ff */
[----:B------:R-:W-:Y:S01]  /*2e70*/  SHF.R.U32.HI R28, RZ, 0x1, R24 ;  /* 0x00000001ff1c7819 */ /* 0x000fe20000011618 */
[----:B------:R-:W-:Y:S01]  /*2e80*/  UISETP.LT.U32.AND UP0, UPT, UR9, 0x3, UP0 ;  /* 0x000000030900788c */ /* 0x000fe20008701070 */
[----:B------:R-:W-:Y:S01]  /*2e90*/  LOP3.LUT R24, R0, 0x3, RZ, 0xc0, !PT ;  /* 0x0000000300187812 */ /* 0x000fe200078ec0ff */
[----:B------:R-:W-:Y:S01]  /*2ea0*/  UIMAD.WIDE.U32 UR6, UR5, -0x55555555, URZ ;  /* 0xaaaaaaab050678a5 */ /* 0x000fe2000f8e003f */
[--C-:B------:R-:W-:Y:S01]  /*2eb0*/  IADD3 R25, RZ, -R28, -R13.reuse ;  /* 0x8000001cff197210 */ /* 0x100fe20007ffe80d */
[----:B------:R-:W-:Y:S01]  /*2ec0*/  USEL UR8, URZ, 0x1, !UP0 ;  /* 0x000000013f087887 */ /* 0x000fe2000c000000 */
[----:B------:R-:W-:Y:S01]  /*2ed0*/  LOP3.LUT R13, R30, 0x40, R13, 0xe2, !PT ;  /* 0x000000401e0d7812 */ /* 0x000fe200078ee20d */
[----:B------:R-:W-:Y:S01]  /*2ee0*/  ULDC.64 UR10, c[0x0][0x5d0] ;  /* 0x00017400000a7ab9 */ /* 0x000fe20000000a00 */
[----:B------:R-:W-:Y:S01]  /*2ef0*/  SHF.R.S32.HI R34, RZ, 0x1f, R7 ;  /* 0x0000001fff227819 */ /* 0x000fe20000011407 */
[----:B------:R-:W-:Y:S01]  /*2f00*/  IMAD R12, R12, -0x40, R25 ;  /* 0xffffffc00c0c7824 */ /* 0x000fe200078e0219 */
[----:B------:R-:W-:Y:S01]  /*2f10*/  USHF.R.U32.HI UR6, URZ, 0x1, UR7 ;  /* 0x000000013f067899 */ /* 0x000fe20008011607 */
[----:B-1----:R-:W-:Y:S01]  /*2f20*/  IMAD R30, R24, -0x2, R26 ;  /* 0xfffffffe181e7824 */ /* 0x002fe200078e021a */
[----:B------:R-:W-:Y:S01]  /*2f30*/  ISETP.GE.AND P0, PT, R29, R26, PT ;  /* 0x0000001a1d00720c */ /* 0x000fe20003f06270 */
[----:B------:R-:W-:Y:S01]  /*2f40*/  IMAD.SHL.U32 R24, R0, 0x2, RZ ;  /* 0x0000000200187824 */ /* 0x000fe200078e00ff */
[----:B------:R-:W-:Y:S01]  /*2f50*/  ULOP3.LUT UR4, UR4, UR8, URZ, 0x3c, !UPT ;  /* 0x0000000804047292 */ /* 0x000fe2000f8e3c3f */
[----:B------:R-:W-:Y:S01]  /*2f60*/  IMAD R32, R34, UR10, RZ ;  /* 0x0000000a22207c24 */ /* 0x000fe2000f8e02ff */
[----:B------:R-:W-:Y:S01]  /*2f70*/  ISETP.GE.OR P0, PT, R31, UR12, P0 ;  /* 0x0000000c1f007c0c */ /* 0x000fe20008706670 */
[----:B------:R-:W-:Y:S01]  /*2f80*/  IMAD.WIDE R26, R10, 0x80, RZ ;  /* 0x000000800a1a7825 */ /* 0x000fe200078e02ff */
[----:B------:R-:W-:Y:S01]  /*2f90*/  LOP3.LUT R24, R29, 0x6, R24, 0xf8, !PT ;  /* 0x000000061d187812 */ /* 0x000fe200078ef818 */
[----:B------:R-:W-:Y:S01]  /*2fa0*/  UIMAD UR5, UR6, -0x3, UR5 ;  /* 0xfffffffd060578a4 */ /* 0x000fe2000f8e0205 */
[----:B------:R-:W-:Y:S01]  /*2fb0*/  IADD3 R36, -R31, UR12, R12 ;  /* 0x0000000c1f247c10 */ /* 0x000fe2000fffe10c */
[----:B------:R-:W-:Y:S01]  /*2fc0*/  IMAD R33, R7, UR11, R32 ;  /* 0x0000000b07217c24 */ /* 0x000fe2000f8e0220 */
[----:B------:R-:W-:Y:S01]  /*2fd0*/  SHF.R.S32.HI R25, RZ, 0x1f, R24 ;  /* 0x0000001fff197819 */ /* 0x000fe20000011418 */
[----:B------:R-:W-:Y:S01]  /*2fe0*/  @UP1 ULOP3.LUT UR4, UR4, 0x1, UR6, 0x78, !UPT ;  /* 0x0000000104041892 */ /* 0x000fe2000f8e7806 */
[----:B------:R-:W-:Y:S01]  /*2ff0*/  LOP3.LUT R35, R26, R13, R28, 0xfe, !PT ;  /* 0x0000000d1a237212 */ /* 0x000fe200078efe1c */
[----:B------:R-:W-:-:S02]  /*3000*/  IMAD.IADD R29, R30, 0x1, -R29 ;  /* 0x000000011e1d7824 */ /* 0x000fc400078e0a1d */
[----:B------:R-:W-:-:S04]  /*3010*/  IMAD.WIDE.U32 R10, R7, UR10, R24 ;  /* 0x0000000a070a7c25 */ /* 0x000fc8000f8e0018 */
[----:B------:R-:W-:Y:S02]  /*3020*/  IMAD.IADD R11, R11, 0x1, R33 ;  /* 0x000000010b0b7824 */ /* 0x000fe400078e0221 */
[----:B------:R-:W-:Y:S01]  /*3030*/  IMAD.MOV.U32 R28, RZ, RZ, -0x1 ;  /* 0xffffffffff1c7424 */ /* 0x000fe200078e00ff */
[----:B------:R-:W-:Y:S06]  /*3040*/  @P0 BRA `(.L_x_37) ;  /* 0x0000004400a40947 */ /* 0x000fec0003800000 */
[----:B------:R-:W0:Y:S01]  /*3050*/  LDC.64 R32, c[0x0][0x5c8] ;  /* 0x00017200ff207b82 */ /* 0x000e220000000a00 */
[----:B------:R-:W-:Y:S01]  /*3060*/  ULDC.64 UR6, c[0x0][0x5c0] ;  /* 0x0001700000067ab9 */ /* 0x000fe20000000a00 */
[----:B------:R-:W-:Y:S01]  /*3070*/  BSSY B0, `(.L_x_37) ;  /* 0x0000466000007945 */ /* 0x000fe20003800000 */
[-C--:B0-----:R-:W-:Y:S02]  /*3080*/  IMAD R12, R27, R32.reuse, RZ ;  /* 0x000000201b0c7224 */ /* 0x081fe400078e02ff */
[----:B------:R-:W-:-:S04]  /*3090*/  IMAD.WIDE.U32 R10, R35, R32, R10 ;  /* 0x00000020230a7225 */ /* 0x000fc800078e000a */
[----:B------:R-:W-:Y:S01]  /*30a0*/  IMAD R31, R35, R33, R12 ;  /* 0x00000021231f7224 */ /* 0x000fe200078e020c */
[----:B------:R-:W-:Y:S02]  /*30b0*/  LEA R13, P0, R32, R10, 0x3 ;  /* 0x0000000a200d7211 */ /* 0x000fe400078018ff */
[----:B------:R-:W-:Y:S01]  /*30c0*/  IADD3 R12, P1, R10, UR6, RZ ;  /* 0x000000060a0c7c10 */ /* 0x000fe2000ff3e0ff */
[----:B------:R-:W-:Y:S01]  /*30d0*/  IMAD.IADD R31, R11, 0x1, R31 ;  /* 0x000000010b1f7824 */ /* 0x000fe200078e021f */
[----:B------:R-:W-:-:S04]  /*30e0*/  IADD3 R10, P3, R13, UR6, RZ ;  /* 0x000000060d0a7c10 */ /* 0x000fc8000ff7e0ff */
[----:B------:R-:W-:Y:S02]  /*30f0*/  LEA.HI.X R11, R32, R31, R33, 0x3, P0 ;  /* 0x0000001f200b7211 */ /* 0x000fe400000f1c21 */
[----:B---3-5:R-:W-:Y:S02]  /*3100*/  FSETP.NEU.AND P0, PT, R9, RZ, PT ;  /* 0x000000ff0900720b */ /* 0x028fe40003f0d000 */
[----:B------:R-:W-:Y:S02]  /*3110*/  IADD3.X R13, R31, UR7, RZ, P1, !PT ;  /* 0x000000071f0d7c10 */ /* 0x000fe40008ffe4ff */
[----:B------:R-:W-:-:S09]  /*3120*/  IADD3.X R11, R11, UR7, RZ, P3, !PT ;  /* 0x000000070b0b7c10 */ /* 0x000fd20009ffe4ff */
[----:B------:R-:W-:Y:S05]  /*3130*/  @!P0 BRA `(.L_x_38) ;  /* 0x00000034005c8947 */ /* 0x000fea0003800000 */
[----:B------:R-:W-:Y:S01]  /*3140*/  ULDC.64 UR6, c[0x0][0x5b8] ;  /* 0x00016e0000067ab9 */ /* 0x000fe20000000a00 */
[----:B------:R-:W-:Y:S01]  /*3150*/  ISETP.GE.AND P0, PT, R36, 0x1, PT ;  /* 0x000000012400780c */ /* 0x000fe20003f06270 */
[----:B------:R-:W-:Y:S01]  /*3160*/  IMAD R32, R34, UR6, RZ ;  /* 0x0000000622207c24 */ /* 0x000fe2000f8e02ff */
[----:B------:R-:W-:Y:S01]  /*3170*/  ULDC.64 UR10, c[0x0][0x5a8] ;  /* 0x00016a00000a7ab9 */ /* 0x000fe20000000a00 */
[----:B------:R-:W-:Y:S01]  /*3180*/  IMAD.WIDE.U32 R30, R7, UR6, R24 ;  /* 0x00000006071e7c25 */ /* 0x000fe2000f8e0018 */
[----:B------:R-:W-:Y:S01]  /*3190*/  ISETP.LT.OR P4, PT, R29, 0x1, !P0 ;  /* 0x000000011d00780c */ /* 0x000fe20004781670 */
[----:B------:R-:W-:Y:S02]  /*31a0*/  BSSY B1, `(.L_x_39) ;  /* 0x000000c000017945 */ /* 0x000fe40003800000 */
[----:B------:R-:W-:Y:S01]  /*31b0*/  IMAD R7, R7, UR7, R32 ;  /* 0x0000000707077c24 */ /* 0x000fe2000f8e0220 */
[----:B------:R-:W-:-:S03]  /*31c0*/  ULDC.64 UR6, c[0x0][0x5b0] ;  /* 0x00016c0000067ab9 */ /* 0x000fc60000000a00 */
[----:B------:R-:W-:Y:S02]  /*31d0*/  IMAD.IADD R31, R31, 0x1, R7 ;  /* 0x000000011f1f7824 */ /* 0x000fe400078e0207 */
[----:B------:R-:W-:Y:S02]  /*31e0*/  IMAD R7, R27, UR6, RZ ;  /* 0x000000061b077c24 */ /* 0x000fe4000f8e02ff */
[----:B------:R-:W-:-:S04]  /*31f0*/  IMAD.WIDE.U32 R24, R35, UR6, R30 ;  /* 0x0000000623187c25 */ /* 0x000fc8000f8e001e */
[----:B------:R-:W-:Y:S01]  /*3200*/  IMAD R7, R35, UR7, R7 ;  /* 0x0000000723077c24 */ /* 0x000fe2000f8e0207 */
[----:B------:R-:W-:-:S04]  /*3210*/  IADD3 R24, P1, R24, UR10, RZ ;  /* 0x0000000a18187c10 */ /* 0x000fc8000ff3e0ff */
[--C-:B------:R-:W-:Y:S02]  /*3220*/  IADD3.X R25, R25, UR11, R7.reuse, P1, !PT ;  /* 0x0000000b19197c10 */ /* 0x100fe40008ffe407 */
[----:B------:R-:W-:Y:S01]  /*3230*/  PRMT R7, RZ, 0x7610, R7 ;  /* 0x00007610ff077816 */ /* 0x000fe20000000007 */
[----:B------:R-:W-:Y:S06]  /*3240*/  @P4 BRA `(.L_x_40) ;  /* 0x0000000000044947 */ /* 0x000fec0003800000 */
[----:B------:R0:W5:Y:S02]  /*3250*/  LDG.E.U8 R7, desc[UR18][R24.64] ;  /* 0x0000001218077981 */ /* 0x000164000c1e1100 */
.L_x_40:
[----:B------:R-:W-:Y:S05]  /*3260*/  BSYNC B1 ;  /* 0x0000000000017941 */ /* 0x000fea0003800000 */
.L_x_39:
[----:B-----5:R-:W-:Y:S01]  /*3270*/  LOP3.LUT R7, R7, 0xff, RZ, 0xc0, !PT ;  /* 0x000000ff07077812 */ /* 0x020fe200078ec0ff */
[----:B------:R-:W-:Y:S01]  /*3280*/  BSSY B1, `(.L_x_41) ;  /* 0x000000b000017945 */ /* 0x000fe20003800000 */
[----:B------:R-:W-:Y:S02]  /*3290*/  ISETP.LT.OR P3, PT, R29, 0x2, !P0 ;  /* 0x000000021d00780c */ /* 0x000fe40004761670 */
[----:B------:R-:W-:-:S05]  /*32a0*/  F2FP.F16.E4M3.UNPACK_B R7, R7 ;  /* 0x00000007ff07723e */ /* 0x000fca00020006ff */
[----:B------:R-:W-:Y:S01]  /*32b0*/  HADD2.F32 R32, -RZ, R7.H0_H0 ;  /* 0x20000007ff207230 */ /* 0x000fe20000004100 */
[----:B------:R-:W-:-:S04]  /*32c0*/  PRMT R7, RZ, 0x7610, R7 ;  /* 0x00007610ff077816 */ /* 0x000fc80000000007 */
[----:B------:R-:W-:-:S04]  /*32d0*/  FMUL R32, R32, R9 ;  /* 0x0000000920207220 */ /* 0x000fc80000400000 */
[----:B--2---:R-:W-:-:S05]  /*32e0*/  FFMA R32, R143, R8, R32 ;  /* 0x000000088f207223 */ /* 0x004fca0000000020 */
[----:B------:R-:W-:-:S05]  /*32f0*/  F2FP.SATFINITE.E4M3.F32.PACK_AB_MERGE_C R33, RZ, R32, RZ ;  /* 0x00000020ff21723e */ /* 0x000fca00048070ff */
[----:B------:R1:W-:Y:S01]  /*3300*/  @!P4 STG.E.U8 desc[UR18][R12.64], R33 ;  /* 0x000000210c00c986 */ /* 0x0003e2000c101112 */
[----:B------:R-:W-:Y:S05]  /*3310*/  @P3 BRA `(.L_x_42) ;  /* 0x0000000000043947 */ /* 0x000fea0003800000 */
[----:B------:R2:W5:Y:S02]  /*3320*/  LDG.E.U8 R7, desc[UR18][R24.64+0x1] ;  /* 0x0000011218077981 */ /* 0x000564000c1e1100 */
.L_x_42:
[----:B------:R-:W-:Y:S05]  /*3330*/  BSYNC B1 ;  /* 0x0000000000017941 */ /* 0x000fea0003800000 */
.L_x_41:
[----:B-----5:R-:W-:Y:S01]  /*3340*/  LOP3.LUT R7, R7, 0xff, RZ, 0xc0, !PT ;  /* 0x000000ff07077812 */ /* 0x020fe200078ec0ff */
[----:B------:R-:W-:Y:S01]  /*3350*/  BSSY B1, `(.L_x_43) ;  /* 0x0000013000017945 */ /* 0x000fe20003800000 */
[----:B-1----:R-:W-:Y:S02]  /*3360*/  IADD3 R33, P1, R35, 0x8, RZ ;  /* 0x0000000823217810 */ /* 0x002fe40007f3e0ff */
[----:B------:R-:W-:-:S03]  /*3370*/  F2FP.F16.E4M3.UNPACK_B R7, R7 ;  /* 0x00000007ff07723e */ /* 0x000fc600020006ff */
[----:B------:R-:W-:Y:S01]  /*3380*/  IMAD.X R27, RZ, RZ, R27, P1 ;  /* 0x000000ffff1b7224 */ /* 0x000fe200008e061b */
[----:B------:R-:W-:Y:S01]  /*3390*/  ISETP.GE.AND P1, PT, R36, 0x9, PT ;  /* 0x000000092400780c */ /* 0x000fe20003f26270 */
[----:B------:R-:W-:Y:S02]  /*33a0*/  HADD2.F32 R26, -RZ, R7.H0_H0 ;  /* 0x20000007ff1a7230 */ /* 0x000fe40000004100 */
[----:B------:R-:W-:Y:S01]  /*33b0*/  IMAD.WIDE.U32 R30, R33, UR6, R30 ;  /* 0x00000006211e7c25 */ /* 0x000fe2000f8e001e */
[----:B------:R-:W-:-:S03]  /*33c0*/  ISETP.LT.OR P5, PT, R29, 0x1, !P1 ;  /* 0x000000011d00780c */ /* 0x000fc60004fa1670 */
[----:B------:R-:W-:Y:S01]  /*33d0*/  FMUL R7, R26, R9 ;  /* 0x000000091a077220 */ /* 0x000fe20000400000 */
[----:B------:R-:W-:-:S03]  /*33e0*/  IMAD R26, R27, UR6, RZ ;  /* 0x000000061b1a7c24 */ /* 0x000fc6000f8e02ff */
[----:B------:R-:W-:Y:S01]  /*33f0*/  FFMA R7, R138, R8, R7 ;  /* 0x000000088a077223 */ /* 0x000fe20000000007 */
[----:B------:R-:W-:Y:S01]  /*3400*/  IMAD R33, R33, UR7, R26 ;  /* 0x0000000721217c24 */ /* 0x000fe2000f8e021a */
[----:B------:R-:W-:-:S03]  /*3410*/  IADD3 R26, P4, R30, UR10, RZ ;  /* 0x0000000a1e1a7c10 */ /* 0x000fc6000ff9e0ff */
[----:B------:R-:W-:Y:S02]  /*3420*/  F2FP.SATFINITE.E4M3.F32.PACK_AB_MERGE_C R35, RZ, R7, RZ ;  /* 0x00000007ff23723e */ /* 0x000fe400048070ff */
[----:B------:R-:W-:Y:S02]  /*3430*/  IADD3.X R27, R31, UR11, R33, P4, !PT ;  /* 0x0000000b1f1b7c10 */ /* 0x000fe4000a7fe421 */
[----:B------:R-:W-:Y:S01]  /*3440*/  PRMT R7, RZ, 0x7610, R7 ;  /* 0x00007610ff077816 */ /* 0x000fe20000000007 */
[----:B------:R1:W-:Y:S01]  /*3450*/  @!P3 STG.E.U8 desc[UR18][R12.64+0x1], R35 ;  /* 0x000001230c00b986 */ /* 0x0003e2000c101112 */
[----:B------:R-:W-:Y:S05]  /*3460*/  @P5 BRA `(.L_x_44) ;  /* 0x0000000000045947 */ /* 0x000fea0003800000 */
[----:B------:R3:W5:Y:S02]  /*3470*/  LDG.E.U8 R7, desc[UR18][R26.64] ;  /* 0x000000121a077981 */ /* 0x000764000c1e1100 */
.L_x_44:
[----:B------:R-:W-:Y:S05]  /*3480*/  BSYNC B1 ;  /* 0x0000000000017941 */ /* 0x000fea0003800000 */
.L_x_43:
[----:B-----5:R-:W-:Y:S01]  /*3490*/  LOP3.LUT R7, R7, 0xff, RZ, 0xc0, !PT ;  /* 0x000000ff07077812 */ /* 0x020fe200078ec0ff */
[----:B------:R-:W-:Y:S01]  /*34a0*/  BSSY B1, `(.L_x_45) ;  /* 0x000000b000017945 */ /* 0x000fe20003800000 */
[----:B------:R-:W-:Y:S02]  /*34b0*/  ISETP.LT.OR P3, PT, R29, 0x2, !P1 ;  /* 0x000000021d00780c */ /* 0x000fe40004f61670 */
[----:B------:R-:W-:-:S05]  /*34c0*/  F2FP.F16.E4M3.UNPACK_B R7, R7 ;  /* 0x00000007ff07723e */ /* 0x000fca00020006ff */
[----:B------:R-:W-:Y:S01]  /*34d0*/  HADD2.F32 R30, -RZ, R7.H0_H0 ;  /* 0x20000007ff1e7230 */ /* 0x000fe20000004100 */
[----:B------:R-:W-:-:S04]  /*34e0*/  PRMT R7, RZ, 0x7610, R7 ;  /* 0x00007610ff077816 */ /* 0x000fc80000000007 */
[----:B------:R-:W-:-:S04]  /*34f0*/  FMUL R30, R30, R9 ;  /* 0x000000091e1e7220 */ /* 0x000fc80000400000 */
[----:B------:R-:W-:-:S05]  /*3500*/  FFMA R30, R141, R8, R30 ;  /* 0x000000088d1e7223 */ /* 0x000fca000000001e */
[----:B------:R-:W-:-:S05]  /*3510*/  F2FP.SATFINITE.E4M3.F32.PACK_AB_MERGE_C R31, RZ, R30, RZ ;  /* 0x0000001eff1f723e */ /* 0x000fca00048070ff */
[----:B------:R4:W-:Y:S01]  /*3520*/  @!P5 STG.E.U8 desc[UR18][R10.64], R31 ;  /* 0x0000001f0a00d986 */ /* 0x0009e2000c101112 */
[----:B------:R-:W-:Y:S05]  /*3530*/  @P3 BRA `(.L_x_46) ;  /* 0x0000000000043947 */ /* 0x000fea0003800000 */
[----:B------:R0:W5:Y:S02]  /*3540*/  LDG.E.U8 R7, desc[UR18][R26.64+0x1] ;  /* 0x000001121a077981 */ /* 0x000164000c1e1100 */
.L_x_46:
[----:B------:R-:W-:Y:S05]  /*3550*/  BSYNC B1 ;  /* 0x0000000000017941 */ /* 0x000fea0003800000 */
.L_x_45:
[----:B-----5:R-:W-:Y:S01]  /*3560*/  LOP3.LUT R7, R7, 0xff, RZ, 0xc0, !PT ;  /* 0x000000ff07077812 */ /* 0x020fe200078ec0ff */
[----:B------:R-:W-:Y:S01]  /*3570*/  BSSY B1, `(.L_x_47) ;  /* 0x000000b000017945 */ /* 0x000fe20003800000 */
[----:B------:R-:W-:Y:S02]  /*3580*/  ISETP.LT.OR P4, PT, R29, 0x9, !P0 ;  /* 0x000000091d00780c */ /* 0x000fe40004781670 */
[----:B------:R-:W-:-:S05]  /*3590*/  F2FP.F16.E4M3.UNPACK_B R7, R7 ;  /* 0x00000007ff07723e */ /* 0x000fca00020006ff */
[----:B------:R-:W-:-:S05]  /*35a0*/  HADD2.F32 R30, -RZ, R7.H0_H0 ;  /* 0x20000007ff1e7230 */ /* 0x000fca0000004100 */
[----:B------:R-:W-:-:S04]  /*35b0*/  FMUL R7, R30, R9 ;  /* 0x000000091e077220 */ /* 0x000fc80000400000 */
[----:B------:R-:W-:-:S05]  /*35c0*/  FFMA R7, R136, R8, R7 ;  /* 0x0000000888077223 */ /* 0x000fca0000000007 */
[----:B----4-:R-:W-:Y:S02]  /*35d0*/  F2FP.SATFINITE.E4M3.F32.PACK_AB_MERGE_C R31, RZ, R7, RZ ;  /* 0x00000007ff1f723e */ /* 0x010fe400048070ff */
[----:B------:R-:W-:-:S03]  /*35e0*/  PRMT R7, RZ, 0x7610, R7 ;  /* 0x00007610ff077816 */ /* 0x000fc60000000007 */
[----:B------:R4:W-:Y:S01]  /*35f0*/  @!P3 STG.E.U8 desc[UR18][R10.64+0x1], R31 ;  /* 0x0000011f0a00b986 */ /* 0x0009e2000c101112 */
[----:B------:R-:W-:Y:S05]  /*3600*/  @P4 BRA `(.L_x_48) ;  /* 0x0000000000044947 */ /* 0x000fea0003800000 */
[----:B------:R0:W5:Y:S02]  /*3610*/  LDG.E.U8 R7, desc[UR18][R24.64+0x8] ;  /* 0x0000081218077981 */ /* 0x000164000c1e1100 */
.L_x_48:
[----:B------:R-:W-:Y:S05]  /*3620*/  BSYNC B1 ;  /* 0x0000000000017941 */ /* 0x000fea0003800000 */
.L_x_47:
        /* <DEDUP_REMOVED lines=8> */
[----:B----4-:R-:W-:-:S05]  /*36b0*/  F2FP.SATFINITE.E4M3.F32.PACK_AB_MERGE_C R31, RZ, R30, RZ ;  /* 0x0000001eff1f723e */ /* 0x010fca00048070ff */
[----:B------:R4:W-:Y:S01]  /*36c0*/  @!P4 STG.E.U8 desc[UR18][R12.64+0x8], R31 ;  /* 0x0000081f0c00c986 */ /* 0x0009e2000c101112 */
[----:B------:R-:W-:Y:S05]  /*36d0*/  @P3 BRA `(.L_x_50) ;  /* 0x0000000000043947 */ /* 0x000fea0003800000 */
[----:B------:R0:W5:Y:S02]  /*36e0*/  LDG.E.U8 R7, desc[UR18][R24.64+0x9] ;  /* 0x0000091218077981 */ /* 0x000164000c1e1100 */
.L_x_50:
[----:B------:R-:W-:Y:S05]  /*36f0*/  BSYNC B1 ;  /* 0x0000000000017941 */ /* 0x000fea0003800000 */
.L_x_49:
        /* <DEDUP_REMOVED lines=12> */
.L_x_52:
[----:B------:R-:W-:Y:S05]  /*37c0*/  BSYNC B1 ;  /* 0x0000000000017941 */ /* 0x000fea0003800000 */
.L_x_51:
        /* <DEDUP_REMOVED lines=12> */
.L_x_54:
[----:B------:R-:W-:Y:S05]  /*3890*/  BSYNC B1 ;  /* 0x0000000000017941 */ /* 0x000fea0003800000 */
.L_x_53:
        /* <DEDUP_REMOVED lines=12> */
.L_x_56:
[----:B------:R-:W-:Y:S05]  /*3960*/  BSYNC B1 ;  /* 0x0000000000017941 */ /* 0x000fea0003800000 */
.L_x_55:
        /* <DEDUP_REMOVED lines=12> */
.L_x_58:
[----:B------:R-:W-:Y:S05]  /*3a30*/  BSYNC B1 ;  /* 0x0000000000017941 */ /* 0x000fea0003800000 */
.L_x_57:
        /* <DEDUP_REMOVED lines=12> */
.L_x_60:
[----:B------:R-:W-:Y:S05]  /*3b00*/  BSYNC B1 ;  /* 0x0000000000017941 */ /* 0x000fea0003800000 */
.L_x_59:
        /* <DEDUP_REMOVED lines=12> */
.L_x_62:
[----:B------:R-:W-:Y:S05]  /*3bd0*/  BSYNC B1 ;  /* 0x0000000000017941 */ /* 0x000fea0003800000 */
.L_x_61:
        /* <DEDUP_REMOVED lines=12> */
.L_x_64:
[----:B------:R-:W-:Y:S05]  /*3ca0*/  BSYNC B1 ;  /* 0x0000000000017941 */ /* 0x000fea0003800000 */
.L_x_63:
        /* <DEDUP_REMOVED lines=12> */
.L_x_66:
[----:B------:R-:W-:Y:S05]  /*3d70*/  BSYNC B1 ;  /* 0x0000000000017941 */ /* 0x000fea0003800000 */
.L_x_65:
        /* <DEDUP_REMOVED lines=12> */
.L_x_68:
[----:B------:R-:W-:Y:S05]  /*3e40*/  BSYNC B1 ;  /* 0x0000000000017941 */ /* 0x000fea0003800000 */
.L_x_67:
        /* <DEDUP_REMOVED lines=12> */
.L_x_70:
[----:B------:R-:W-:Y:S05]  /*3f10*/  BSYNC B1 ;  /* 0x0000000000017941 */ /* 0x000fea0003800000 */
.L_x_69:
        /* <DEDUP_REMOVED lines=12> */
.L_x_72:
[----:B------:R-:W-:Y:S05]  /*3fe0*/  BSYNC B1 ;  /* 0x0000000000017941 */ /* 0x000fea0003800000 */
.L_x_71:
        /* <DEDUP_REMOVED lines=12> */
.L_x_74:
[----:B------:R-:W-:Y:S05]  /*40b0*/  BSYNC B1 ;  /* 0x0000000000017941 */ /* 0x000fea0003800000 */
.L_x_73:
        /* <DEDUP_REMOVED lines=12> */
.L_x_76:
[----:B------:R-:W-:Y:S05]  /*4180*/  BSYNC B1 ;  /* 0x0000000000017941 */ /* 0x000fea0003800000 */
.L_x_75:
        /* <DEDUP_REMOVED lines=12> */
.L_x_78:
[----:B------:R-:W-:Y:S05]  /*4250*/  BSYNC B1 ;  /* 0x0000000000017941 */ /* 0x000fea0003800000 */
.L_x_77:
        /* <DEDUP_REMOVED lines=12> */
.L_x_80:
[----:B------:R-:W-:Y:S05]  /*4320*/  BSYNC B1 ;  /* 0x0000000000017941 */ /* 0x000fea0003800000 */
.L_x_79:
        /* <DEDUP_REMOVED lines=12> */
.L_x_82:
[----:B------:R-:W-:Y:S05]  /*43f0*/  BSYNC B1 ;  /* 0x0000000000017941 */ /* 0x000fea0003800000 */
.L_x_81:
        /* <DEDUP_REMOVED lines=12> */
.L_x_84:
[----:B------:R-:W-:Y:S05]  /*44c0*/  BSYNC B1 ;  /* 0x0000000000017941 */ /* 0x000fea0003800000 */
.L_x_83:
        /* <DEDUP_REMOVED lines=12> */
.L_x_86:
[----:B------:R-:W-:Y:S05]  /*4590*/  BSYNC B1 ;  /* 0x0000000000017941 */ /* 0x000fea0003800000 */
.L_x_85:
        /* <DEDUP_REMOVED lines=12> */
.L_x_88:
[----:B------:R-:W-:Y:S05]  /*4660*/  BSYNC B1 ;  /* 0x0000000000017941 */ /* 0x000fea0003800000 */
.L_x_87:
        /* <DEDUP_REMOVED lines=12> */
.L_x_90:
[----:B------:R-:W-:Y:S05]  /*4730*/  BSYNC B1 ;  /* 0x0000000000017941 */ /* 0x000fea0003800000 */
.L_x_89:
        /* <DEDUP_REMOVED lines=12> */
.L_x_92:
[----:B------:R-:W-:Y:S05]  /*4800*/  BSYNC B1 ;  /* 0x0000000000017941 */ /* 0x000fea0003800000 */
.L_x_91:
        /* <DEDUP_REMOVED lines=12> */
.L_x_94:
[----:B------:R-:W-:Y:S05]  /*48d0*/  BSYNC B1 ;  /* 0x0000000000017941 */ /* 0x000fea0003800000 */
.L_x_93:
        /* <DEDUP_REMOVED lines=12> */
.L_x_96:
[----:B------:R-:W-:Y:S05]  /*49a0*/  BSYNC B1 ;  /* 0x0000000000017941 */ /* 0x000fea0003800000 */
.L_x_95:
        /* <DEDUP_REMOVED lines=12> */
.L_x_98:
[----:B------:R-:W-:Y:S05]  /*4a70*/  BSYNC B1 ;  /* 0x0000000000017941 */ /* 0x000fea0003800000 */
.L_x_97:
        /* <DEDUP_REMOVED lines=12> */
.L_x_100:
[----:B------:R-:W-:Y:S05]  /*4b40*/  BSYNC B1 ;  /* 0x0000000000017941 */ /* 0x000fea0003800000 */
.L_x_99:
        /* <DEDUP_REMOVED lines=12> */
.L_x_102:
[----:B------:R-:W-:Y:S05]  /*4c10*/  BSYNC B1 ;  /* 0x0000000000017941 */ /* 0x000fea0003800000 */
.L_x_101:
        /* <DEDUP_REMOVED lines=12> */
.L_x_104:
[----:B------:R-:W-:Y:S05]  /*4ce0*/  BSYNC B1 ;  /* 0x0000000000017941 */ /* 0x000fea0003800000 */
.L_x_103:
        /* <DEDUP_REMOVED lines=12> */
.L_x_106:
[----:B------:R-:W-:Y:S05]  /*4db0*/  BSYNC B1 ;  /* 0x0000000000017941 */ /* 0x000fea0003800000 */
.L_x_105:
        /* <DEDUP_REMOVED lines=12> */
.L_x_108:
[----:B------:R-:W-:Y:S05]  /*4e80*/  BSYNC B1 ;  /* 0x0000000000017941 */ /* 0x000fea0003800000 */
.L_x_107:
        /* <DEDUP_REMOVED lines=12> */
.L_x_110:
[----:B------:R-:W-:Y:S05]  /*4f50*/  BSYNC B1 ;  /* 0x0000000000017941 */ /* 0x000fea0003800000 */
.L_x_109:
        /* <DEDUP_REMOVED lines=12> */
.L_x_112:
[----:B------:R-:W-:Y:S05]  /*5020*/  BSYNC B1 ;  /* 0x0000000000017941 */ /* 0x000fea0003800000 */
.L_x_111:
        /* <DEDUP_REMOVED lines=12> */
.L_x_114:
[----:B------:R-:W-:Y:S05]  /*50f0*/  BSYNC B1 ;  /* 0x0000000000017941 */ /* 0x000fea0003800000 */
.L_x_113:
        /* <DEDUP_REMOVED lines=12> */
.L_x_116:
[----:B------:R-:W-:Y:S05]  /*51c0*/  BSYNC B1 ;  /* 0x0000000000017941 */ /* 0x000fea0003800000 */
.L_x_115:
        /* <DEDUP_REMOVED lines=12> */
.L_x_118:
[----:B------:R-:W-:Y:S05]  /*5290*/  BSYNC B1 ;  /* 0x0000000000017941 */ /* 0x000fea0003800000 */
.L_x_117:
        /* <DEDUP_REMOVED lines=12> */
.L_x_120:
[----:B------:R-:W-:Y:S05]  /*5360*/  BSYNC B1 ;  /* 0x0000000000017941 */ /* 0x000fea0003800000 */
.L_x_119:
        /* <DEDUP_REMOVED lines=12> */
.L_x_122:
[----:B------:R-:W-:Y:S05]  /*5430*/  BSYNC B1 ;  /* 0x0000000000017941 */ /* 0x000fea0003800000 */
.L_x_121:
        /* <DEDUP_REMOVED lines=12> */
.L_x_124:
[----:B------:R-:W-:Y:S05]  /*5500*/  BSYNC B1 ;  /* 0x0000000000017941 */ /* 0x000fea0003800000 */
.L_x_123:
        /* <DEDUP_REMOVED lines=12> */
.L_x_126:
[----:B------:R-:W-:Y:S05]  /*55d0*/  BSYNC B1 ;  /* 0x0000000000017941 */ /* 0x000fea0003800000 */
.L_x_125:
        /* <DEDUP_REMOVED lines=12> */
.L_x_128:
[----:B------:R-:W-:Y:S05]  /*56a0*/  BSYNC B1 ;  /* 0x0000000000017941 */ /* 0x000fea0003800000 */
.L_x_127:
        /* <DEDUP_REMOVED lines=12> */
.L_x_130:
[----:B------:R-:W-:Y:S05]  /*5770*/  BSYNC B1 ;  /* 0x0000000000017941 */ /* 0x000fea0003800000 */
.L_x_129:
        /* <DEDUP_REMOVED lines=12> */
.L_x_132:
[----:B------:R-:W-:Y:S05]  /*5840*/  BSYNC B1 ;  /* 0x0000000000017941 */ /* 0x000fea0003800000 */
.L_x_131:
        /* <DEDUP_REMOVED lines=12> */
.L_x_134:
[----:B------:R-:W-:Y:S05]  /*5910*/  BSYNC B1 ;  /* 0x0000000000017941 */ /* 0x000fea0003800000 */
.L_x_133:
        /* <DEDUP_REMOVED lines=12> */
.L_x_136:
[----:B------:R-:W-:Y:S05]  /*59e0*/  BSYNC B1 ;  /* 0x0000000000017941 */ /* 0x000fea0003800000 */
.L_x_135:
        /* <DEDUP_REMOVED lines=12> */
.L_x_138:
[----:B------:R-:W-:Y:S05]  /*5ab0*/  BSYNC B1 ;  /* 0x0000000000017941 */ /* 0x000fea0003800000 */
.L_x_137:
        /* <DEDUP_REMOVED lines=12> */
.L_x_140:
[----:B------:R-:W-:Y:S05]  /*5b80*/  BSYNC B1 ;  /* 0x0000000000017941 */ /* 0x000fea0003800000 */
.L_x_139:
        /* <DEDUP_REMOVED lines=12> */
.L_x_142:
[----:B------:R-:W-:Y:S05]  /*5c50*/  BSYNC B1 ;  /* 0x0000000000017941 */ /* 0x000fea0003800000 */
.L_x_141:
        /* <DEDUP_REMOVED lines=12> */
.L_x_144:
[----:B------:R-:W-:Y:S05]  /*5d20*/  BSYNC B1 ;  /* 0x0000000000017941 */ /* 0x000fea0003800000 */
.L_x_143:
        /* <DEDUP_REMOVED lines=12> */
.L_x_146:
[----:B------:R-:W-:Y:S05]  /*5df0*/  BSYNC B1 ;  /* 0x0000000000017941 */ /* 0x000fea0003800000 */
.L_x_145:
        /* <DEDUP_REMOVED lines=12> */
.L_x_148:
[----:B------:R-:W-:Y:S05]  /*5ec0*/  BSYNC B1 ;  /* 0x0000000000017941 */ /* 0x000fea0003800000 */
.L_x_147:
        /* <DEDUP_REMOVED lines=12> */
.L_x_150:
[----:B------:R-:W-:Y:S05]  /*5f90*/  BSYNC B1 ;  /* 0x0000000000017941 */ /* 0x000fea0003800000 */
.L_x_149:
        /* <DEDUP_REMOVED lines=12> */
.L_x_152:
[----:B------:R-:W-:Y:S05]  /*6060*/  BSYNC B1 ;  /* 0x0000000000017941 */ /* 0x000fea0003800000 */
.L_x_151:
        /* <DEDUP_REMOVED lines=12> */
.L_x_154:
[----:B------:R-:W-:Y:S05]  /*6130*/  BSYNC B1 ;  /* 0x0000000000017941 */ /* 0x000fea0003800000 */
.L_x_153:
        /* <DEDUP_REMOVED lines=12> */
.L_x_156:
[----:B------:R-:W-:Y:S05]  /*6200*/  BSYNC B1 ;  /* 0x0000000000017941 */ /* 0x000fea0003800000 */
.L_x_155:
        /* <DEDUP_REMOVED lines=8> */
[----:B0-----:R-:W-:-:S05]  /*6290*/  F2FP.SATFINITE.E4M3.F32.PACK_AB_MERGE_C R19, RZ, R20, RZ ;  /* 0x00000014ff13723e */ /* 0x001fca00048070ff */
[----:B------:R0:W-:Y:S01]  /*62a0*/  @!P4 STG.E.U8 desc[UR18][R10.64+0x70], R19 ;  /* 0x000070130a00c986 */ /* 0x0001e2000c101112 */
[----:B------:R-:W-:Y:S05]  /*62b0*/  @P3 BRA `(.L_x_158) ;  /* 0x0000000000043947 */ /* 0x000fea0003800000 */
[----:B------:R0:W5:Y:S02]  /*62c0*/  LDG.E.U8 R7, desc[UR18][R26.64+0x71] ;  /* 0x000071121a077981 */ /* 0x000164000c1e1100 */
.L_x_158:
[----:B------:R-:W-:Y:S05]  /*62d0*/  BSYNC B1 ;  /* 0x0000000000017941 */ /* 0x000fea0003800000 */
.L_x_157:
[----:B-----5:R-:W-:Y:S01]  /*62e0*/  LOP3.LUT R7, R7, 0xff, RZ, 0xc0, !PT ;  /* 0x000000ff07077812 */ /* 0x020fe200078ec0ff */
[----:B------:R-:W-:Y:S01]  /*62f0*/  BSSY B1, `(.L_x_159) ;  /* 0x000000b000017945 */ /* 0x000fe20003800000 */
[----:B------:R-:W-:Y:S02]  /*6300*/  ISETP.LT.OR P4, PT, R29, 0x79, !P0 ;  /* 0x000000791d00780c */ /* 0x000fe40004781670 */
[----:B------:R-:W-:-:S05]  /*6310*/  F2FP.F16.E4M3.UNPACK_B R7, R7 ;  /* 0x00000007ff07723e */ /* 0x000fca00020006ff */
[----:B------:R-:W-:-:S05]  /*6320*/  HADD2.F32 R20, -RZ, R7.H0_H0 ;  /* 0x20000007ff147230 */ /* 0x000fca0000004100 */
[----:B------:R-:W-:-:S04]  /*6330*/  FMUL R7, R20, R9 ;  /* 0x0000000914077220 */ /* 0x000fc80000400000 */
[----:B------:R-:W-:-:S05]  /*6340*/  FFMA R7, R18, R8, R7 ;  /* 0x0000000812077223 */ /* 0x000fca0000000007 */
[----:B0-----:R-:W-:Y:S02]  /*6350*/  F2FP.SATFINITE.E4M3.F32.PACK_AB_MERGE_C R19, RZ, R7, RZ ;  /* 0x00000007ff13723e */ /* 0x001fe400048070ff */
[----:B------:R-:W-:-:S03]  /*6360*/  PRMT R7, RZ, 0x7610, R7 ;  /* 0x00007610ff077816 */ /* 0x000fc60000000007 */
[----:B------:R0:W-:Y:S01]  /*6370*/  @!P3 STG.E.U8 desc[UR18][R10.64+0x71], R19 ;  /* 0x000071130a00b986 */ /* 0x0001e2000c101112 */
[----:B------:R-:W-:Y:S05]  /*6380*/  @P4 BRA `(.L_x_160) ;  /* 0x0000000000044947 */ /* 0x000fea0003800000 */
[----:B------:R0:W5:Y:S02]  /*6390*/  LDG.E.U8 R7, desc[UR18][R24.64+0x78] ;  /* 0x0000781218077981 */ /* 0x000164000c1e1100 */
.L_x_160:
[----:B------:R-:W-:Y:S05]  /*63a0*/  BSYNC B1 ;  /* 0x0000000000017941 */ /* 0x000fea0003800000 */
.L_x_159:
        /* <DEDUP_REMOVED lines=12> */
.L_x_162:
[----:B------:R-:W-:Y:S05]  /*6470*/  BSYNC B1 ;  /* 0x0000000000017941 */ /* 0x000fea0003800000 */
.L_x_161:
        /* <DEDUP_REMOVED lines=12> */
.L_x_164:
[----:B------:R-:W-:Y:S05]  /*6540*/  BSYNC B1 ;  /* 0x0000000000017941 */ /* 0x000fea0003800000 */
.L_x_163:
[----:B-----5:R-:W-:Y:S01]  /*6550*/  LOP3.LUT R7, R7, 0xff, RZ, 0xc0, !PT ;  /* 0x000000ff07077812 */ /* 0x020fe200078ec0ff */
[----:B------:R-:W-:Y:S01]  /*6560*/  BSSY B1, `(.L_x_165) ;  /* 0x000000b000017945 */ /* 0x000fe20003800000 */
[----:B------:R-:W-:Y:S02]  /*6570*/  ISETP.LT.OR P1, PT, R29, 0x7a, !P1 ;  /* 0x0000007a1d00780c */ /* 0x000fe40004f21670 */
[----:B------:R-:W-:-:S05]  /*6580*/  F2FP.F16.E4M3.UNPACK_B R7, R7 ;  /* 0x00000007ff07723e */ /* 0x000fca00020006ff */
[----:B01----:R-:W-:Y:S01]  /*6590*/  HADD2.F32 R12, -RZ, R7.H0_H0 ;  /* 0x20000007ff0c7230 */ /* 0x003fe20000004100 */
[----:B------:R-:W-:-:S04]  /*65a0*/  PRMT R7, RZ, 0x7610, R7 ;  /* 0x00007610ff077816 */ /* 0x000fc80000000007 */
[----:B------:R-:W-:-:S04]  /*65b0*/  FMUL R12, R12, R9 ;  /* 0x000000090c0c7220 */ /* 0x000fc80000400000 */
[----:B------:R-:W-:-:S05]  /*65c0*/  FFMA R12, R17, R8, R12 ;  /* 0x00000008110c7223 */ /* 0x000fca000000000c */
[----:B------:R-:W-:-:S05]  /*65d0*/  F2FP.SATFINITE.E4M3.F32.PACK_AB_MERGE_C R13, RZ, R12, RZ ;  /* 0x0000000cff0d723e */ /* 0x000fca00048070ff */
[----:B------:R0:W-:Y:S01]  /*65e0*/  @!P3 STG.E.U8 desc[UR18][R10.64+0x78], R13 ;  /* 0x0000780d0a00b986 */ /* 0x0001e2000c101112 */
[----:B------:R-:W-:Y:S05]  /*65f0*/  @P1 BRA `(.L_x_166) ;  /* 0x0000000000041947 */ /* 0x000fea0003800000 */
[----:B------:R1:W5:Y:S02]  /*6600*/  LDG.E.U8 R7, desc[UR18][R26.64+0x79] ;  /* 0x000079121a077981 */ /* 0x000364000c1e1100 */
.L_x_166:
[----:B------:R-:W-:Y:S05]  /*6610*/  BSYNC B1 ;  /* 0x0000000000017941 */ /* 0x000fea0003800000 */
.L_x_165:
[----:B------:R-:W-:Y:S05]  /*6620*/  @P1 BRA `(.L_x_167) ;  /* 0x0000001000281947 */ /* 0x000fea0003800000 */
[----:B-----5:R-:W-:-:S04]  /*6630*/  LOP3.LUT R7, R7, 0xff, RZ, 0xc0, !PT ;  /* 0x000000ff07077812 */ /* 0x020fc800078ec0ff */
[----:B------:R-:W-:-:S05]  /*6640*/  F2FP.F16.E4M3.UNPACK_B R7, R7 ;  /* 0x00000007ff07723e */ /* 0x000fca00020006ff */
[----:B------:R-:W-:-:S05]  /*6650*/  HADD2.F32 R12, -RZ, R7.H0_H0 ;  /* 0x20000007ff0c7230 */ /* 0x000fca0000004100 */
[----:B------:R-:W-:-:S04]  /*6660*/  FMUL R7, R12, R9 ;  /* 0x000000090c077220 */ /* 0x000fc80000400000 */
[----:B------:R-:W-:-:S05]  /*6670*/  FFMA R7, R16, R8, R7 ;  /* 0x0000000810077223 */ /* 0x000fca0000000007 */
[----:B------:R-:W-:-:S05]  /*6680*/  F2FP.SATFINITE.E4M3.F32.PACK_AB_MERGE_C R7, RZ, R7, RZ ;  /* 0x00000007ff07723e */ /* 0x000fca00048070ff */
[----:B------:R0:W-:Y:S01]  /*6690*/  STG.E.U8 desc[UR18][R10.64+0x79], R7 ;  /* 0x000079070a007986 */ /* 0x0001e2000c101112 */
[----:B------:R-:W-:Y:S05]  /*66a0*/  BRA `(.L_x_167) ;  /* 0x0000001000087947 */ /* 0x000fea0003800000 */
.L_x_38:
[----:B------:R-:W-:Y:S01]  /*66b0*/  ISETP.GE.AND P1, PT, R36, 0x1, PT ;  /* 0x000000012400780c */ /* 0x000fe20003f26270 */
[-C--:B--2---:R-:W-:Y:S01]  /*66c0*/  FMUL R143, R143, R8.reuse ;  /* 0x000000088f8f7220 */ /* 0x084fe20000400000 */
[-C--:B------:R-:W-:Y:S01]  /*66d0*/  FMUL R138, R138, R8.reuse ;  /* 0x000000088a8a7220 */ /* 0x080fe20000400000 */
[----:B------:R-:W-:Y:S01]  /*66e0*/  ISETP.GE.AND P0, PT, R36, 0x9, PT ;  /* 0x000000092400780c */ /* 0x000fe20003f06270 */
[-C--:B------:R-:W-:Y:S01]  /*66f0*/  FMUL R141, R141, R8.reuse ;  /* 0x000000088d8d7220 */ /* 0x080fe20000400000 */
[C---:B------:R-:W-:Y:S01]  /*6700*/  ISETP.LT.OR P4, PT, R29.reuse, 0x1, !P1 ;  /* 0x000000011d00780c */ /* 0x040fe20004f81670 */
[-C--:B------:R-:W-:Y:S01]  /*6710*/  FMUL R136, R136, R8.reuse ;  /* 0x0000000888887220 */ /* 0x080fe20000400000 */
[----:B------:R-:W-:Y:S01]  /*6720*/  ISETP.LT.OR P5, PT, R29, 0x2, !P1 ;  /* 0x000000021d00780c */ /* 0x000fe20004fa1670 */
[-C--:B------:R-:W-:Y:S01]  /*6730*/  FMUL R139, R139, R8.reuse ;  /* 0x000000088b8b7220 */ /* 0x080fe20000400000 */
[----:B------:R-:W-:Y:S01]  /*6740*/  F2FP.SATFINITE.E4M3.F32.PACK_AB_MERGE_C R143, RZ, R143, RZ ;  /* 0x0000008fff8f723e */ /* 0x000fe200048070ff */
[----:B------:R-:W-:Y:S01]  /*6750*/  FMUL R134, R134, R8 ;  /* 0x0000000886867220 */ /* 0x000fe20000400000 */
[----:B------:R-:W-:Y:S01]  /*6760*/  F2FP.SATFINITE.E4M3.F32.PACK_AB_MERGE_C R7, RZ, R138, RZ ;  /* 0x0000008aff07723e */ /* 0x000fe200048070ff */
[-C--:B------:R-:W-:Y:S01]  /*6770*/  FMUL R137, R137, R8.reuse ;  /* 0x0000000889897220 */ /* 0x080fe20000400000 */
[C---:B------:R-:W-:Y:S01]  /*6780*/  ISETP.LT.OR P3, PT, R29.reuse, 0x1, !P0 ;  /* 0x000000011d00780c */ /* 0x040fe20004761670 */
[-C--:B------:R-:W-:Y:S01]  /*6790*/  FMUL R132, R132, R8.reuse ;  /* 0x0000000884847220 */ /* 0x080fe20000400000 */
[----:B------:R-:W-:Y:S01]  /*67a0*/  ISETP.LT.OR P6, PT, R29, 0xa, !P1 ;  /* 0x0000000a1d00780c */ /* 0x000fe20004fc1670 */
[-C--:B------:R-:W-:Y:S01]  /*67b0*/  FMUL R135, R135, R8.reuse ;  /* 0x0000000887877220 */ /* 0x080fe20000400000 */
[----:B------:R-:W-:Y:S01]  /*67c0*/  F2FP.SATFINITE.E4M3.F32.PACK_AB_MERGE_C R141, RZ, R141, RZ ;  /* 0x0000008dff8d723e */ /* 0x000fe200048070ff */
[----:B------:R-:W-:Y:S01]  /*67d0*/  @!P4 STG.E.U8 desc[UR18][R12.64], R143 ;  /* 0x0000008f0c00c986 */ /* 0x000fe2000c101112 */
[C---:B------:R-:W-:Y:S01]  /*67e0*/  ISETP.LT.OR P4, PT, R29.reuse, 0x2, !P0 ;  /* 0x000000021d00780c */ /* 0x040fe20004781670 */
[----:B------:R-:W-:Y:S01]  /*67f0*/  FMUL R130, R130, R8 ;  /* 0x0000000882827220 */ /* 0x000fe20000400000 */
[----:B------:R-:W-:Y:S01]  /*6800*/  F2FP.SATFINITE.E4M3.F32.PACK_AB_MERGE_C R25, RZ, R136, RZ ;  /* 0x00000088ff19723e */ /* 0x000fe200048070ff */
[----:B------:R0:W-:Y:S01]  /*6810*/  @!P5 STG.E.U8 desc[UR18][R12.64+0x1], R7 ;  /* 0x000001070c00d986 */ /* 0x0001e2000c101112 */
[----:B------:R-:W-:Y:S01]  /*6820*/  ISETP.LT.OR P5, PT, R29, 0x9, !P1 ;  /* 0x000000091d00780c */ /* 0x000fe20004fa1670 */
[-C--:B------:R-:W-:Y:S01]  /*6830*/  FMUL R133, R133, R8.reuse ;  /* 0x0000000885857220 */ /* 0x080fe20000400000 */
[----:B------:R-:W-:Y:S01]  /*6840*/  F2FP.SATFINITE.E4M3.F32.PACK_AB_MERGE_C R139, RZ, R139, RZ ;  /* 0x0000008bff8b723e */ /* 0x000fe200048070ff */
[----:B------:R-:W-:Y:S01]  /*6850*/  @!P3 STG.E.U8 desc[UR18][R10.64], R141 ;  /* 0x0000008d0a00b986 */ /* 0x000fe2000c101112 */
[----:B------:R-:W-:Y:S01]  /*6860*/  ISETP.LT.OR P3, PT, R29, 0x9, !P0 ;  /* 0x000000091d00780c */ /* 0x000fe20004761670 */
[-C--:B------:R-:W-:Y:S01]  /*6870*/  FMUL R128, R128, R8.reuse ;  /* 0x0000000880807220 */ /* 0x080fe20000400000 */
[----:B------:R-:W-:Y:S01]  /*6880*/  F2FP.SATFINITE.E4M3.F32.PACK_AB_MERGE_C R137, RZ, R137, RZ ;  /* 0x00000089ff89723e */ /* 0x000fe200048070ff */
[-C--:B------:R-:W-:Y:S01]  /*6890*/  FMUL R131, R131, R8.reuse ;  /* 0x0000000883837220 */ /* 0x080fe20000400000 */
[----:B------:R-:W-:Y:S01]  /*68a0*/  F2FP.SATFINITE.E4M3.F32.PACK_AB_MERGE_C R135, RZ, R135, RZ ;  /* 0x00000087ff87723e */ /* 0x000fe200048070ff */
[----:B------:R1:W-:Y:S01]  /*68b0*/  @!P4 STG.E.U8 desc[UR18][R10.64+0x1], R25 ;  /* 0x000001190a00c986 */ /* 0x0003e2000c101112 */
[C---:B------:R-:W-:Y:S01]  /*68c0*/  ISETP.LT.OR P4, PT, R29.reuse, 0xa, !P0 ;  /* 0x0000000a1d00780c */ /* 0x040fe20004781670 */
[----:B------:R-:W-:Y:S01]  /*68d0*/  FMUL R126, R126, R8 ;  /* 0x000000087e7e7220 */ /* 0x000fe20000400000 */
[----:B0-----:R-:W-:Y:S01]  /*68e0*/  F2FP.SATFINITE.E4M3.F32.PACK_AB_MERGE_C R7, RZ, R134, RZ ;  /* 0x00000086ff07723e */ /* 0x001fe200048070ff */
[----:B------:R-:W-:Y:S01]  /*68f0*/  @!P5 STG.E.U8 desc[UR18][R12.64+0x8], R139 ;  /* 0x0000088b0c00d986 */ /* 0x000fe2000c101112 */
[----:B------:R-:W-:Y:S01]  /*6900*/  ISETP.LT.OR P5, PT, R29, 0x11, !P1 ;  /* 0x000000111d00780c */ /* 0x000fe20004fa1670 */
[-C--:B------:R-:W-:Y:S01]  /*6910*/  FMUL R129, R129, R8.reuse ;  /* 0x0000000881817220 */ /* 0x080fe20000400000 */
[----:B------:R-:W-:Y:S01]  /*6920*/  F2FP.SATFINITE.E4M3.F32.PACK_AB_MERGE_C R133, RZ, R133, RZ ;  /* 0x00000085ff85723e */ /* 0x000fe200048070ff */
[----:B------:R0:W-:Y:S01]  /*6930*/  @!P6 STG.E.U8 desc[UR18][R12.64+0x9], R7 ;  /* 0x000009070c00e986 */ /* 0x0001e2000c101112 */
[----:B------:R-:W-:Y:S01]  /*6940*/  ISETP.LT.OR P6, PT, R29, 0x12, !P1 ;  /* 0x000000121d00780c */ /* 0x000fe20004fc1670 */
[----:B------:R-:W-:Y:S01]  /*6950*/  FMUL R124, R124, R8 ;  /* 0x000000087c7c7220 */ /* 0x000fe20000400000 */
[----:B------:R-:W-:Y:S01]  /*6960*/  F2FP.SATFINITE.E4M3.F32.PACK_AB_MERGE_C R131, RZ, R131, RZ ;  /* 0x00000083ff83723e */ /* 0x000fe200048070ff */
[----:B------:R-:W-:Y:S01]  /*6970*/  @!P3 STG.E.U8 desc[UR18][R10.64+0x8], R137 ;  /* 0x000008890a00b986 */ /* 0x000fe2000c101112 */
[----:B-1----:R-:W-:Y:S01]  /*6980*/  F2FP.SATFINITE.E4M3.F32.PACK_AB_MERGE_C R25, RZ, R132, RZ ;  /* 0x00000084ff19723e */ /* 0x002fe200048070ff */
[-C--:B------:R-:W-:Y:S01]  /*6990*/  FMUL R127, R127, R8.reuse ;  /* 0x000000087f7f7220 */ /* 0x080fe20000400000 */
[C---:B------:R-:W-:Y:S01]  /*69a0*/  ISETP.LT.OR P3, PT, R29.reuse, 0x11, !P0 ;  /* 0x000000111d00780c */ /* 0x040fe20004761670 */
[-C--:B------:R-:W-:Y:S01]  /*69b0*/  FMUL R122, R122, R8.reuse ;  /* 0x000000087a7a7220 */ /* 0x080fe20000400000 */
[----:B------:R-:W-:Y:S01]  /*69c0*/  F2FP.SATFINITE.E4M3.F32.PACK_AB_MERGE_C R129, RZ, R129, RZ ;  /* 0x00000081ff81723e */ /* 0x000fe200048070ff */
[----:B------:R1:W-:Y:S01]  /*69d0*/  @!P4 STG.E.U8 desc[UR18][R10.64+0x9], R25 ;  /* 0x000009190a00c986 */ /* 0x0003e2000c101112 */
[----:B------:R-:W-:Y:S01]  /*69e0*/  ISETP.LT.OR P4, PT, R29, 0x12, !P0 ;  /* 0x000000121d00780c */ /* 0x000fe20004781670 */
[----:B------:R-:W-:Y:S01]  /*69f0*/  FMUL R125, R125, R8 ;  /* 0x000000087d7d7220 */ /* 0x000fe20000400000 */
[----:B0-----:R-:W-:Y:S01]  /*6a00*/  F2FP.SATFINITE.E4M3.F32.PACK_AB_MERGE_C R7, RZ, R130, RZ ;  /* 0x00000082ff07723e */ /* 0x001fe200048070ff */
[----:B------:R-:W-:Y:S01]  /*6a10*/  @!P5 STG.E.U8 desc[UR18][R12.64+0x10], R135 ;  /* 0x000010870c00d986 */ /* 0x000fe2000c101112 */
[C---:B------:R-:W-:Y:S01]  /*6a20*/  ISETP.LT.OR P5, PT, R29.reuse, 0x19, !P1 ;  /* 0x000000191d00780c */ /* 0x040fe20004fa1670 */
[-C--:B------:R-:W-:Y:S01]  /*6a30*/  FMUL R120, R120, R8.reuse ;  /* 0x0000000878787220 */ /* 0x080fe20000400000 */
[----:B------:R-:W-:Y:S01]  /*6a40*/  F2FP.SATFINITE.E4M3.F32.PACK_AB_MERGE_C R127, RZ, R127, RZ ;  /* 0x0000007fff7f723e */ /* 0x000fe200048070ff */
[----:B------:R0:W-:Y:S01]  /*6a50*/  @!P6 STG.E.U8 desc[UR18][R12.64+0x11], R7 ;  /* 0x000011070c00e986 */ /* 0x0001e2000c101112 */
[----:B------:R-:W-:Y:S01]  /*6a60*/  ISETP.LT.OR P6, PT, R29, 0x1a, !P1 ;  /* 0x0000001a1d00780c */ /* 0x000fe20004fc1670 */
[-C--:B------:R-:W-:Y:S01]  /*6a70*/  FMUL R123, R123, R8.reuse ;  /* 0x000000087b7b7220 */ /* 0x080fe20000400000 */
[----:B------:R-:W-:Y:S01]  /*6a80*/  FMUL R118, R118, R8 ;  /* 0x0000000876767220 */ /* 0x000fe20000400000 */
[----:B-1----:R-:W-:Y:S01]  /*6a90*/  F2FP.SATFINITE.E4M3.F32.PACK_AB_MERGE_C R25, RZ, R128, RZ ;  /* 0x00000080ff19723e */ /* 0x002fe200048070ff */
[----:B------:R-:W-:Y:S01]  /*6aa0*/  @!P3 STG.E.U8 desc[UR18][R10.64+0x10], R133 ;  /* 0x000010850a00b986 */ /* 0x000fe2000c101112 */
[----:B------:R-:W-:Y:S01]  /*6ab0*/  ISETP.LT.OR P3, PT, R29, 0x19, !P0 ;  /* 0x000000191d00780c */ /* 0x000fe20004761670 */
        /* <DEDUP_REMOVED lines=35> */
[----:B------:R-:W-:Y:S01]  /*6cf0*/  ISETP.LT.OR P3, PT, R29, 0x29, !P0 ;  /* 0x000000291d00780c */ /* 0x000fe20004761670 */
[-C--:B------:R-:W-:Y:S01]  /*6d00*/  FMUL R111, R111, R8.reuse ;  /* 0x000000086f6f7220 */ /* 0x080fe20000400000 */
[-C--:B------:R-:W-:Y:S01]  /*6d10*/  FMUL R106, R106, R8.reuse ;  /* 0x000000086a6a7220 */ /* 0x080fe20000400000 */
        /* <DEDUP_REMOVED lines=104> */
[----:B------:R-:W-:-:S02]  /*73a0*/  ISETP.LT.OR P3, PT, R29, 0x59, !P0 ;  /* 0x000000591d00780c */ /* 0x000fc40004761670 */
[----:B------:R-:W-:Y:S01]  /*73b0*/  F2FP.SATFINITE.E4M3.F32.PACK_AB_MERGE_C R21, RZ, R21, RZ ;  /* 0x00000015ff15723e */ /* 0x000fe200048070ff */
[----:B------:R1:W-:Y:S01]  /*73c0*/  @!P4 STG.E.U8 desc[UR18][R10.64+0x51], R25 ;  /* 0x000051190a00c986 */ /* 0x0003e2000c101112 */
[C---:B------:R-:W-:Y:S02]  /*73d0*/  ISETP.LT.OR P4, PT, R29.reuse, 0x5a, !P0 ;  /* 0x0000005a1d00780c */ /* 0x040fe40004781670 */
[----:B0-----:R-:W-:Y:S01]  /*73e0*/  F2FP.SATFINITE.E4M3.F32.PACK_AB_MERGE_C R7, RZ, R94, RZ ;  /* 0x0000005eff07723e */ /* 0x001fe200048070ff */
[----:B------:R-:W-:Y:S01]  /*73f0*/  @!P5 STG.E.U8 desc[UR18][R12.64+0x58], R99 ;  /* 0x000058630c00d986 */ /* 0x000fe2000c101112 */
[C---:B------:R-:W-:Y:S02]  /*7400*/  ISETP.LT.OR P5, PT, R29.reuse, 0x61, !P1 ;  /* 0x000000611d00780c */ /* 0x040fe40004fa1670 */
[----:B------:R-:W-:Y:S01]  /*7410*/  F2FP.SATFINITE.E4M3.F32.PACK_AB_MERGE_C R15, RZ, R15, RZ ;  /* 0x0000000fff0f723e */ /* 0x000fe200048070ff */
[----:B------:R0:W-:Y:S01]  /*7420*/  @!P6 STG.E.U8 desc[UR18][R12.64+0x59], R7 ;  /* 0x000059070c00e986 */ /* 0x0001e2000c101112 */
[----:B------:R-:W-:-:S02]  /*7430*/  ISETP.LT.OR P6, PT, R29, 0x62, !P1 ;  /* 0x000000621d00780c */ /* 0x000fc40004fc1670 */
[----:B------:R-:W-:Y:S01]  /*7440*/  F2FP.SATFINITE.E4M3.F32.PACK_AB_MERGE_C R17, RZ, R17, RZ ;  /* 0x00000011ff11723e */ /* 0x000fe200048070ff */
[----:B------:R-:W-:Y:S01]  /*7450*/  @!P3 STG.E.U8 desc[UR18][R10.64+0x58], R97 ;  /* 0x000058610a00b986 */ /* 0x000fe2000c101112 */
[----:B-1----:R-:W-:Y:S02]  /*7460*/  F2FP.SATFINITE.E4M3.F32.PACK_AB_MERGE_C R25, RZ, R92, RZ ;  /* 0x0000005cff19723e */ /* 0x002fe400048070ff */
[----:B------:R-:W-:-:S03]  /*7470*/  ISETP.LT.OR P3, PT, R29, 0x61, !P0 ;  /* 0x000000611d00780c */ /* 0x000fc60004761670 */
[----:B------:R1:W-:Y:S01]  /*7480*/  @!P4 STG.E.U8 desc[UR18][R10.64+0x59], R25 ;  /* 0x000059190a00c986 */ /* 0x0003e2000c101112 */
[C---:B------:R-:W-:Y:S02]  /*7490*/  ISETP.LT.OR P4, PT, R29.reuse, 0x62, !P0 ;  /* 0x000000621d00780c */ /* 0x040fe40004781670 */
[----:B0-----:R-:W-:Y:S01]  /*74a0*/  F2FP.SATFINITE.E4M3.F32.PACK_AB_MERGE_C R7, RZ, R90, RZ ;  /* 0x0000005aff07723e */ /* 0x001fe200048070ff */
[----:B------:R-:W-:Y:S01]  /*74b0*/  @!P5 STG.E.U8 desc[UR18][R12.64+0x60], R93 ;  /* 0x0000605d0c00d986 */ /* 0x000fe2000c101112 */
[----:B------:R-:W-:-:S03]  /*74c0*/  ISETP.LT.OR P5, PT, R29, 0x69, !P1 ;  /* 0x000000691d00780c */ /* 0x000fc60004fa1670 */
[----:B------:R0:W-:Y:S01]  /*74d0*/  @!P6 STG.E.U8 desc[UR18][R12.64+0x61], R7 ;  /* 0x000061070c00e986 */ /* 0x0001e2000c101112 */
[C---:B------:R-:W-:Y:S02]  /*74e0*/  ISETP.LT.OR P6, PT, R29.reuse, 0x6a, !P1 ;  /* 0x0000006a1d00780c */ /* 0x040fe40004fc1670 */
[----:B-1----:R-:W-:Y:S01]  /*74f0*/  F2FP.SATFINITE.E4M3.F32.PACK_AB_MERGE_C R25, RZ, R88, RZ ;  /* 0x00000058ff19723e */ /* 0x002fe200048070ff */
[----:B------:R-:W-:Y:S01]  /*7500*/  @!P3 STG.E.U8 desc[UR18][R10.64+0x60], R95 ;  /* 0x0000605f0a00b986 */ /* 0x000fe2000c101112 */
        /* <DEDUP_REMOVED lines=11> */
[----:B------:R-:W-:Y:S01]  /*75c0*/  @!P4 STG.E.U8 desc[UR18][R10.64+0x69], R25 ;  /* 0x000069190a00c986 */ /* 0x000fe2000c101112 */
[C---:B------:R-:W-:Y:S02]  /*75d0*/  ISETP.LT.OR P4, PT, R29.reuse, 0x79, !P1 ;  /* 0x000000791d00780c */ /* 0x040fe40004f81670 */
[C---:B------:R-:W-:Y:S01]  /*75e0*/  ISETP.LT.OR P1, PT, R29.reuse, 0x7a, !P1 ;  /* 0x0000007a1d00780c */ /* 0x040fe20004f21670 */
[----:B------:R1:W-:Y:S01]  /*75f0*/  @!P5 STG.E.U8 desc[UR18][R12.64+0x70], R23 ;  /* 0x000070170c00d986 */ /* 0x0003e2000c101112 */
[C---:B------:R-:W-:Y:S02]  /*7600*/  ISETP.LT.OR P5, PT, R29.reuse, 0x72, !P0 ;  /* 0x000000721d00780c */ /* 0x040fe400047a1670 */
[----:B0-----:R-:W-:Y:S01]  /*7610*/  F2FP.SATFINITE.E4M3.F32.PACK_AB_MERGE_C R7, RZ, R18, RZ ;  /* 0x00000012ff07723e */ /* 0x001fe200048070ff */
[----:B------:R0:W-:Y:S01]  /*7620*/  @!P6 STG.E.U8 desc[UR18][R12.64+0x71], R19 ;  /* 0x000071130c00e986 */ /* 0x0001e2000c101112 */
[C---:B------:R-:W-:Y:S02]  /*7630*/  ISETP.LT.OR P6, PT, R29.reuse, 0x79, !P0 ;  /* 0x000000791d00780c */ /* 0x040fe400047c1670 */
[----:B------:R-:W-:Y:S01]  /*7640*/  ISETP.LT.OR P0, PT, R29, 0x7a, !P0 ;  /* 0x0000007a1d00780c */ /* 0x000fe20004701670 */
[----:B------:R2:W-:Y:S01]  /*7650*/  @!P3 STG.E.U8 desc[UR18][R10.64+0x70], R21 ;  /* 0x000070150a00b986 */ /* 0x0005e2000c101112 */
[----:B-1----:R-:W-:-:S05]  /*7660*/  F2FP.SATFINITE.E4M3.F32.PACK_AB_MERGE_C R23, RZ, R16, RZ ;  /* 0x00000010ff17723e */ /* 0x002fca00048070ff */
[----:B------:R2:W-:Y:S01]  /*7670*/  @!P5 STG.E.U8 desc[UR18][R10.64+0x71], R7 ;  /* 0x000071070a00d986 */ /* 0x0005e2000c101112 */
[----:B0-----:R-:W-:-:S03]  /*7680*/  F2FP.SATFINITE.E4M3.F32.PACK_AB_MERGE_C R19, RZ, R14, RZ ;  /* 0x0000000eff13723e */ /* 0x001fc600048070ff */
[----:B------:R2:W-:Y:S04]  /*7690*/  @!P4 STG.E.U8 desc[UR18][R12.64+0x78], R15 ;  /* 0x0000780f0c00c986 */ /* 0x0005e8000c101112 */
[----:B------:R2:W-:Y:S04]  /*76a0*/  @!P1 STG.E.U8 desc[UR18][R12.64+0x79], R19 ;  /* 0x000079130c009986 */ /* 0x0005e8000c101112 */
[----:B------:R2:W-:Y:S04]  /*76b0*/  @!P6 STG.E.U8 desc[UR18][R10.64+0x78], R17 ;  /* 0x000078110a00e986 */ /* 0x0005e8000c101112 */
[----:B------:R2:W-:Y:S02]  /*76c0*/  @!P0 STG.E.U8 desc[UR18][R10.64+0x79], R23 ;  /* 0x000079170a008986 */ /* 0x0005e4000c101112 */
.L_x_167:
[----:B------:R-:W-:Y:S05]  /*76d0*/  BSYNC B0 ;  /* 0x0000000000007941 */ /* 0x000fea0003800000 */
.L_x_37:
[----:B------:R-:W-:Y:S01]  /*76e0*/  ULDC UR6, c[0x0][0xc] ;  /* 0x0000030000067ab9 */ /* 0x000fe20000000800 */
[----:B------:R-:W-:Y:S01]  /*76f0*/  ULDC UR7, c[0x0][0x10] ;  /* 0x0000040000077ab9 */ /* 0x000fe20000000800 */
[----:B0-2--5:R-:W0:Y:S01]  /*7700*/  LDC R7, c[0x0][0x14] ;  /* 0x00000500ff077b82 */ /* 0x025e220000000800 */
[----:B------:R-:W-:Y:S01]  /*7710*/  UIMAD.WIDE.U32 UR6, UR6, UR7, URZ ;  /* 0x00000007060672a5 */ /* 0x000fe2000f8e003f */
[----:B----4-:R-:W-:Y:S01]  /*7720*/  PRMT R10, RZ, 0x7610, R10 ;  /* 0x00007610ff0a7816 */ /* 0x010fe2000000000a */
[----:B------:R-:W-:-:S04]  /*7730*/  IMAD.MOV.U32 R11, RZ, RZ, -0x1 ;  /* 0xffffffffff0b7424 */ /* 0x000fc800078e00ff */
[----:B0-----:R-:W-:-:S04]  /*7740*/  IMAD.WIDE.U32 R2, R7, UR6, R2 ;  /* 0x0000000607027c25 */ /* 0x001fc8000f8e0002 */
[----:B------:R-:W-:Y:S01]  /*7750*/  IMAD R7, R7, UR7, RZ ;  /* 0x0000000707077c24 */ /* 0x000fe2000f8e02ff */
[----:B------:R-:W-:Y:S02]  /*7760*/  ULDC.64 UR6, c[0x0][0x650] ;  /* 0x0001940000067ab9 */ /* 0x000fe40000000a00 */
[----:B------:R-:W-:Y:S01]  /*7770*/  ISETP.GE.U32.AND P0, PT, R2, UR6, PT ;  /* 0x0000000602007c0c */ /* 0x000fe2000bf06070 */
[----:B------:R-:W-:Y:S02]  /*7780*/  IMAD.IADD R3, R3, 0x1, R7 ;  /* 0x0000000103037824 */ /* 0x000fe400078e0207 */
[----:B------:R-:W-:-:S03]  /*7790*/  IMAD.MOV.U32 R7, RZ, RZ, -0x1 ;  /* 0xffffffffff077424 */ /* 0x000fc600078e00ff */
[----:B------:R-:W-:-:S13]  /*77a0*/  ISETP.GE.U32.AND.EX P0, PT, R3, UR7, PT, P0 ;  /* 0x0000000703007c0c */ /* 0x000fda000bf06100 */
[----:B------:R-:W-:Y:S05]  /*77b0*/  @P0 BRA `(.L_x_168) ;  /* 0x0000000400600947 */ /* 0x000fea0003800000 */
[----:B------:R-:W0:Y:S01]  /*77c0*/  S2R R22, SR_CTAID.X ;  /* 0x0000000000167919 */ /* 0x000e220000002500 */
[----:B------:R-:W2:Y:S01]  /*77d0*/  LDC.64 R16, c[0x0][0x628] ;  /* 0x00018a00ff107b82 */ /* 0x000ea20000000a00 */
[----:B------:R-:W-:Y:S01]  /*77e0*/  ULDC UR6, c[0x0][0x150] ;  /* 0x0000540000067ab9 */ /* 0x000fe20000000800 */
[----:B------:R-:W-:Y:S01]  /*77f0*/  IMAD.MOV.U32 R14, RZ, RZ, R2 ;  /* 0x000000ffff0e7224 */ /* 0x000fe200078e0002 */
[----:B------:R-:W4:Y:S01]  /*7800*/  S2R R24, SR_CTAID.Y ;  /* 0x0000000000187919 */ /* 0x000f220000002600 */
[----:B------:R-:W-:-:S04]  /*7810*/  IMAD.MOV.U32 R15, RZ, RZ, R3 ;  /* 0x000000ffff0f7224 */ /* 0x000fc800078e0003 */
[----:B------:R-:W1:Y:S08]  /*7820*/  LDC R25, c[0x0][0x144] ;  /* 0x00005100ff197b82 */ /* 0x000e700000000800 */
[----:B------:R-:W1:Y:S08]  /*7830*/  LDC R18, c[0x0][0x630] ;  /* 0x00018c00ff127b82 */ /* 0x000e700000000800 */
[----:B------:R-:W1:Y:S01]  /*7840*/  LDC.64 R20, c[0x0][0x620] ;  /* 0x00018800ff147b82 */ /* 0x000e620000000a00 */
[----:B--2---:R-:W-:-:S04]  /*7850*/  ISETP.NE.U32.AND P0, PT, R16, RZ, PT ;  /* 0x000000ff1000720c */ /* 0x004fc80003f05070 */
[----:B------:R-:W-:Y:S02]  /*7860*/  ISETP.NE.AND.EX P0, PT, R17, RZ, PT, P0 ;  /* 0x000000ff1100720c */ /* 0x000fe40003f05300 */
[----:B0-----:R-:W-:-:S05]  /*7870*/  I2FP.F32.U32 R7, R22 ;  /* 0x0000001600077245 */ /* 0x001fca0000201000 */
[----:B------:R-:W-:-:S04]  /*7880*/  FMUL R7, R7, UR6 ;  /* 0x0000000607077c20 */ /* 0x000fc80008400000 */
[----:B------:R0:W2:Y:S02]  /*7890*/  F2I.U32.TRUNC.NTZ R23, R7 ;  /* 0x0000000700177305 */ /* 0x0000a4000020f000 */
[----:B----4-:R-:W-:Y:S05]  /*78a0*/  @!P0 BRA `(.L_x_169) ;  /* 0x0000000000288947 */ /* 0x010fea0003800000 */
[----:B0-----:R-:W0:Y:S02]  /*78b0*/  LDC R7, c[0x0][0x634] ;  /* 0x00018d00ff077b82 */ /* 0x001e240000000800 */
        /* <DEDUP_REMOVED lines=9> */
.L_x_169:
[-CC-:B-1----:R-:W-:Y:S01]  /*7950*/  SHF.R.U64 R19, R14, R18.reuse, R15.reuse ;  /* 0x000000120e137219 */ /* 0x182fe2000000120f */
[----:B------:R-:W1:Y:S01]  /*7960*/  LDC.64 R30, c[0x0][0x640] ;  /* 0x00019000ff1e7b82 */ /* 0x000e620000000a00 */
[----:B0-----:R-:W-:Y:S01]  /*7970*/  SHF.R.U32.HI R7, RZ, R18, R15 ;  /* 0x00000012ff077219 */ /* 0x001fe2000001160f */
[----:B--2---:R-:W-:Y:S01]  /*7980*/  IMAD.MOV R23, RZ, RZ, -R23 ;  /* 0x000000ffff177224 */ /* 0x004fe200078e0a17 */
[----:B------:R-:W-:Y:S01]  /*7990*/  IADD3 R13, P0, RZ, -R19, RZ ;  /* 0x80000013ff0d7210 */ /* 0x000fe20007f1e0ff */
[----:B------:R-:W-:Y:S02]  /*79a0*/  ULDC UR6, c[0x0][0x154] ;  /* 0x0000550000067ab9 */ /* 0x000fe40000000800 */
[----:B------:R-:W-:Y:S02]  /*79b0*/  IMAD R25, R25, R23, R22 ;  /* 0x0000001719197224 */ /* 0x000fe400078e0216 */
[----:B------:R-:W0:Y:S01]  /*79c0*/  LDC R14, c[0x0][0x618] ;  /* 0x00018600ff0e7b82 */ /* 0x000e220000000800 */
[----:B------:R-:W-:-:S02]  /*79d0*/  IMAD.X R7, RZ, RZ, ~R7, P0 ;  /* 0x000000ffff077224 */ /* 0x000fc400000e0e07 */
[----:B------:R-:W-:-:S04]  /*79e0*/  IMAD.WIDE.U32 R10, R13, R20, R2 ;  /* 0x000000140d0a7225 */ /* 0x000fc800078e0002 */
[----:B------:R-:W-:Y:S01]  /*79f0*/  IMAD R12, R7, R20, RZ ;  /* 0x00000014070c7224 */ /* 0x000fe200078e02ff */
[----:B---3--:R-:W2:Y:S03]  /*7a00*/  LDC R26, c[0x0][0x608] ;  /* 0x00018200ff1a7b82 */ /* 0x008ea60000000800 */
[----:B------:R-:W-:Y:S02]  /*7a10*/  IMAD R7, R13, R21, R12 ;  /* 0x000000150d077224 */ /* 0x000fe400078e020c */
[----:B------:R-:W-:Y:S02]  /*7a20*/  IMAD.MOV.U32 R13, RZ, RZ, 0x1 ;  /* 0x00000001ff0d7424 */ /* 0x000fe400078e00ff */
[----:B------:R-:W-:Y:S01]  /*7a30*/  IMAD.IADD R7, R11, 0x1, R7 ;  /* 0x000000010b077824 */ /* 0x000fe200078e0207 */
[----:B------:R-:W3:Y:S01]  /*7a40*/  LDC R28, c[0x0][0x658] ;  /* 0x00019600ff1c7b82 */ /* 0x000ee20000000800 */
[----:B------:R-:W-:-:S02]  /*7a50*/  I2FP.F32.U32 R11, R24 ;  /* 0x00000018000b7245 */ /* 0x000fc40000201000 */
[----:B-1----:R-:W-:-:S03]  /*7a60*/  ISETP.NE.U32.AND P0, PT, R30, RZ, PT ;  /* 0x000000ff1e00720c */ /* 0x002fc60003f05070 */
[----:B------:R-:W-:Y:S01]  /*7a70*/  FMUL R12, R11, UR6 ;  /* 0x000000060b0c7c20 */ /* 0x000fe20008400000 */
[----:B------:R-:W-:Y:S01]  /*7a80*/  ISETP.NE.AND.EX P0, PT, R31, RZ, PT, P0 ;  /* 0x000000ff1f00720c */ /* 0x000fe20003f05300 */
[----:B------:R-:W1:Y:S01]  /*7a90*/  LDC R23, c[0x0][0x148] ;  /* 0x00005200ff177b82 */ /* 0x000e620000000800 */
[-CC-:B0-----:R-:W-:Y:S01]  /*7aa0*/  SHF.R.U64 R18, R10, R14.reuse, R7.reuse ;  /* 0x0000000e0a127219 */ /* 0x181fe20000001207 */
[----:B------:R0:W4:Y:S01]  /*7ab0*/  F2I.U32.TRUNC.NTZ R20, R12 ;  /* 0x0000000c00147305 */ /* 0x000122000020f000 */
[----:B------:R-:W-:Y:S01]  /*7ac0*/  SHF.R.U32.HI R7, RZ, R14, R7 ;  /* 0x0000000eff077219 */ /* 0x000fe20000011607 */
[----:B------:R-:W-:-:S04]  /*7ad0*/  IMAD.MOV.U32 R11, RZ, RZ, -0x1 ;  /* 0xffffffffff0b7424 */ /* 0x000fc800078e00ff */
[----:B------:R-:W0:Y:S01]  /*7ae0*/  LDC R22, c[0x0][0x600] ;  /* 0x00018000ff167b82 */ /* 0x000e220000000800 */
[-CC-:B--2---:R-:W-:Y:S02]  /*7af0*/  SHF.R.U64 R16, R18, R26.reuse, R7.reuse ;  /* 0x0000001a12107219 */ /* 0x184fe40000001207 */
[----:B------:R-:W-:-:S05]  /*7b00*/  SHF.R.U32.HI R7, RZ, R26, R7 ;  /* 0x0000001aff077219 */ /* 0x000fca0000011607 */
[----:B------:R-:W2:Y:S01]  /*7b10*/  LDC R29, c[0x0][0x648] ;  /* 0x00019200ff1d7b82 */ /* 0x000ea20000000800 */
[-C--:B---3--:R-:W-:Y:S02]  /*7b20*/  SHF.L.U32 R10, R11, R28.reuse, RZ ;  /* 0x0000001c0b0a7219 */ /* 0x088fe400000006ff */
[--C-:B------:R-:W-:Y:S02]  /*7b30*/  SHF.R.U64 R21, R16, R28, R7.reuse ;  /* 0x0000001c10157219 */ /* 0x100fe40000001207 */
[----:B------:R-:W-:Y:S02]  /*7b40*/  LOP3.LUT R27, RZ, R10, RZ, 0x33, !PT ;  /* 0x0000000aff1b7212 */ /* 0x000fe400078e33ff */
[-C--:B------:R-:W-:Y:S01]  /*7b50*/  SHF.R.U32.HI R11, RZ, R28.reuse, R7 ;  /* 0x0000001cff0b7219 */ /* 0x080fe20000011607 */
[----:B------:R-:W3:Y:S01]  /*7b60*/  LDC R32, c[0x0][0x638] ;  /* 0x00018e00ff207b82 */ /* 0x000ee20000000800 */
[----:B------:R-:W-:Y:S01]  /*7b70*/  SHF.L.U32 R26, R13, R28, RZ ;  /* 0x0000001c0d1a7219 */ /* 0x000fe200000006ff */
[----:B------:R-:W-:-:S06]  /*7b80*/  IMAD.MOV.U32 R10, RZ, RZ, R21 ;  /* 0x000000ffff0a7224 */ /* 0x000fcc00078e0015 */
[----:B------:R-:W0:Y:S01]  /*7b90*/  LDC R33, c[0x0][0x610] ;  /* 0x00018400ff217b82 */ /* 0x000e220000000800 */
[----:B----4-:R-:W-:Y:S05]  /*7ba0*/  @!P0 BRA `(.L_x_170) ;  /* 0x0000000000288947 */ /* 0x010fea0003800000 */
[----:B------:R-:W4:Y:S02]  /*7bb0*/  LDC R10, c[0x0][0x64c] ;  /* 0x00019300ff0a7b82 */ /* 0x000f240000000800 */
[----:B----4-:R-:W-:-:S05]  /*7bc0*/  IADD3 R7, P0, R21, R10, RZ ;  /* 0x0000000a15077210 */ /* 0x010fca0007f1e0ff */
[----:B------:R-:W-:-:S04]  /*7bd0*/  IMAD.X R17, RZ, RZ, R11, P0 ;  /* 0x000000ffff117224 */ /* 0x000fc800000e060b */
[----:B------:R-:W-:-:S04]  /*7be0*/  IMAD.WIDE.U32 R10, R17, R30, RZ ;  /* 0x0000001e110a7225 */ /* 0x000fc800078e00ff */
[----:B0-----:R-:W-:-:S04]  /*7bf0*/  IMAD.WIDE.U32 R12, P0, R7, R31, R10 ;  /* 0x0000001f070c7225 */ /* 0x001fc8000780000a */
[----:B------:R-:W-:-:S04]  /*7c00*/  IMAD.WIDE.U32 R10, R7, R30, RZ ;  /* 0x0000001e070a7225 */ /* 0x000fc800078e00ff */
[----:B------:R-:W-:Y:S01]  /*7c10*/  IMAD.X R15, RZ, RZ, RZ, P0 ;  /* 0x000000ffff0f7224 */ /* 0x000fe200000e06ff */
[----:B------:R-:W-:Y:S01]  /*7c20*/  IADD3 RZ, P0, R11, R12, RZ ;  /* 0x0000000c0bff7210 */ /* 0x000fe20007f1e0ff */
[----:B------:R-:W-:-:S04]  /*7c30*/  IMAD.MOV.U32 R14, RZ, RZ, R13 ;  /* 0x000000ffff0e7224 */ /* 0x000fc800078e000d */
[----:B------:R-:W-:-:S08]  /*7c40*/  IMAD.WIDE.U32.X R10, R17, R31, R14, P0 ;  /* 0x0000001f110a7225 */ /* 0x000fd000000e040e */
.L_x_170:
[----:B--2---:R-:W-:Y:S01]  /*7c50*/  SHF.R.U64 R7, R10, R29, R11 ;  /* 0x0000001d0a077219 */ /* 0x004fe2000000120b */
[----:B0-----:R-:W-:Y:S01]  /*7c60*/  VIADD R11, R22, 0xffffffff ;  /* 0xffffffff160b7836 */ /* 0x001fe20000000000 */
[----:B------:R-:W-:Y:S01]  /*7c70*/  LOP3.LUT R28, R16, R27, RZ, 0xc0, !PT ;  /* 0x0000001b101c7212 */ /* 0x000fe200078ec0ff */
[----:B------:R-:W-:Y:S02]  /*7c80*/  IMAD.MOV R20, RZ, RZ, -R20 ;  /* 0x000000ffff147224 */ /* 0x000fe400078e0a14 */
[----:B------:R-:W-:Y:S01]  /*7c90*/  IMAD.MOV R10, RZ, RZ, -R7 ;  /* 0x000000ffff0a7224 */ /* 0x000fe200078e0a07 */
[----:B------:R-:W-:Y:S01]  /*7ca0*/  LOP3.LUT R18, R18, R11, RZ, 0xc0, !PT ;  /* 0x0000000b12127212 */ /* 0x000fe200078ec0ff */
[----:B------:R-:W-:Y:S02]  /*7cb0*/  IMAD R28, R26, R7, R28 ;  /* 0x000000071a1c7224 */ /* 0x000fe400078e021c */
[----:B-1----:R-:W-:Y:S02]  /*7cc0*/  @P2 IMAD R25, R23, R20, R24 ;  /* 0x0000001417192224 */ /* 0x002fe400078e0218 */
[----:B---3--:R-:W-:-:S02]  /*7cd0*/  IMAD R7, R10, R32, R21 ;  /* 0x000000200a077224 */ /* 0x008fc400078e0215 */
[----:B------:R-:W-:Y:S02]  /*7ce0*/  IMAD R28, R28, R33, R25 ;  /* 0x000000211c1c7224 */ /* 0x000fe400078e0219 */
[----:B------:R-:W-:Y:S02]  /*7cf0*/  IMAD R7, R7, R22, R18 ;  /* 0x0000001607077224 */ /* 0x000fe400078e0212 */
[----:B------:R-:W-:-:S03]  /*7d00*/  IMAD.MOV.U32 R10, RZ, RZ, 0x1 ;  /* 0x00000001ff0a7424 */ /* 0x000fc600078e00ff */
[----:B------:R-:W-:Y:S02]  /*7d10*/  SEL R11, R7, R28, !P2 ;  /* 0x0000001c070b7207 */ /* 0x000fe40005000000 */
[----:B------:R-:W-:Y:S01]  /*7d20*/  SEL R28, R28, R7, !P2 ;  /* 0x000000071c1c7207 */ /* 0x000fe20005000000 */
[----:B------:R-:W-:-:S07]  /*7d30*/  IMAD.MOV.U32 R7, RZ, RZ, R19 ;  /* 0x000000ffff077224 */ /* 0x000fce00078e0013 */
.L_x_168:
[----:B------:R-:W-:Y:S01]  /*7d40*/  LOP3.LUT P0, RZ, R10, 0xff, RZ, 0xc0, !PT ;  /* 0x000000ff0aff7812 */ /* 0x000fe2000780c0ff */
[----:B------:R-:W-:-:S12]  /*7d50*/  IMAD.MOV.U32 R10, RZ, RZ, R28 ;  /* 0x000000ffff0a7224 */ /* 0x000fd800078e001c */
[----:B------:R-:W-:Y:S05]  /*7d60*/  @P0 BRA `(.L_x_171) ;  /* 0xffffff9400100947 */ /* 0x000fea000383ffff */
[----:B------:R-:W-:Y:S05]  /*7d70*/  EXIT ;  /* 0x000000000000794d */ /* 0x000fea0003800000 */
.L_x_7:
[----:B0-----:R-:W-:Y:S01]  /*7d80*/  ULDC.64 UR4, c[0x0][0x650] ;  /* 0x0001940000047ab9 */ /* 0x001fe20000000a00 */
        /* <DEDUP_REMOVED lines=25> */
.L_x_173:
[----:B------:R-:W0:Y:S01]  /*7f20*/  LDC.64 R28, c[0x0][0x640] ;  /* 0x00019000ff1c7b82 */ /* 0x000e220000000a00 */
[-CC-:B------:R-:W-:Y:S01]  /*7f30*/  SHF.R.U64 R21, R16, R6.reuse, R17.reuse ;  /* 0x0000000610157219 */ /* 0x180fe20000001211 */
[----:B------:R-:W-:Y:S01]  /*7f40*/  IMAD.MOV.U32 R31, RZ, RZ, 0x1 ;  /* 0x00000001ff1f7424 */ /* 0x000fe200078e00ff */
[----:B------:R-:W-:Y:S02]  /*7f50*/  SHF.R.U32.HI R5, RZ, R6, R17 ;  /* 0x00000006ff057219 */ /* 0x000fe40000011611 */
        /* <DEDUP_REMOVED lines=9> */
[----:B0-----:R-:W-:Y:S01]  /*7ff0*/  ISETP.NE.U32.AND P0, PT, R28, RZ, PT ;  /* 0x000000ff1c00720c */ /* 0x001fe20003f05070 */
[----:B------:R-:W-:-:S03]  /*8000*/  IMAD.MOV.U32 R11, RZ, RZ, -0x1 ;  /* 0xffffffffff0b7424 */ /* 0x000fc600078e00ff */
[----:B------:R-:W-:Y:S02]  /*8010*/  ISETP.NE.AND.EX P0, PT, R29, RZ, PT, P0 ;  /* 0x000000ff1d00720c */ /* 0x000fe40003f05300 */
[----:B------:R-:W0:Y:S01]  /*8020*/  LDC R24, c[0x0][0x600] ;  /* 0x00018000ff187b82 */ /* 0x000e220000000800 */
[-CC-:B-1----:R-:W-:Y:S02]  /*8030*/  SHF.R.U64 R18, R10, R14.reuse, R5.reuse ;  /* 0x0000000e0a127219 */ /* 0x182fe40000001205 */
[----:B------:R-:W-:-:S05]  /*8040*/  SHF.R.U32.HI R5, RZ, R14, R5 ;  /* 0x0000000eff057219 */ /* 0x000fca0000011605 */
        /* <DEDUP_REMOVED lines=21> */
.L_x_174:
[----:B-1----:R-:W-:Y:S01]  /*81a0*/  SHF.R.U64 R6, R10, R25, R11 ;  /* 0x000000190a067219 */ /* 0x002fe2000000120b */
[----:B0-----:R-:W-:Y:S01]  /*81b0*/  VIADD R11, R24, 0xffffffff ;  /* 0xffffffff180b7836 */ /* 0x001fe20000000000 */
[----:B------:R-:W-:Y:S01]  /*81c0*/  SHF.L.U32 R9, R31, R26, RZ ;  /* 0x0000001a1f097219 */ /* 0x000fe200000006ff */
[----:B------:R-:W-:Y:S01]  /*81d0*/  @P2 IMAD R12, R13, R20, R8 ;  /* 0x000000140d0c2224 */ /* 0x000fe200078e0208 */
[----:B------:R-:W-:Y:S01]  /*81e0*/  LOP3.LUT R5, R22, R33, RZ, 0xc0, !PT ;  /* 0x0000002116057212 */ /* 0x000fe200078ec0ff */
[----:B------:R-:W-:Y:S01]  /*81f0*/  IMAD.MOV R10, RZ, RZ, -R6 ;  /* 0x000000ffff0a7224 */ /* 0x000fe200078e0a06 */
[----:B------:R-:W-:Y:S01]  /*8200*/  LOP3.LUT R18, R18, R11, RZ, 0xc0, !PT ;  /* 0x0000000b12127212 */ /* 0x000fe200078ec0ff */
[----:B------:R-:W-:Y:S02]  /*8210*/  IMAD.MOV.U32 R8, RZ, RZ, 0x1 ;  /* 0x00000001ff087424 */ /* 0x000fe400078e00ff */
[----:B------:R-:W-:Y:S02]  /*8220*/  IMAD R9, R9, R6, R5 ;  /* 0x0000000609097224 */ /* 0x000fe400078e0205 */
[----:B--2---:R-:W-:-:S02]  /*8230*/  IMAD R5, R10, R27, R23 ;  /* 0x0000001b0a057224 */ /* 0x004fc400078e0217 */
[----:B---3--:R-:W-:Y:S02]  /*8240*/  IMAD R6, R9, R30, R12 ;  /* 0x0000001e09067224 */ /* 0x008fe400078e020c */
[----:B------:R-:W-:Y:S01]  /*8250*/  IMAD R9, R5, R24, R18 ;  /* 0x0000001805097224 */ /* 0x000fe200078e0212 */
[----:B------:R-:W-:Y:S01]  /*8260*/  PRMT R5, R8, 0x7610, R5 ;  /* 0x0000761008057816 */ /* 0x000fe20000000005 */
[----:B------:R-:W-:-:S03]  /*8270*/  IMAD.MOV.U32 R16, RZ, RZ, R21 ;  /* 0x000000ffff107224 */ /* 0x000fc600078e0015 */
[----:B------:R-:W-:Y:S02]  /*8280*/  SEL R17, R9, R6, !P2 ;  /* 0x0000000609117207 */ /* 0x000fe40005000000 */
[----:B------:R-:W-:-:S07]  /*8290*/  SEL R6, R6, R9, !P2 ;  /* 0x0000000906067207 */ /* 0x000fce0005000000 */
.L_x_172:
[----:B------:R-:W-:-:S08]  /*82a0*/  NOP ;  /* 0x0000000000007918 */ /* 0x000fd00000000000 */
[----:B------:R-:W0:-:S00]  /*82b0*/  USETMAXREG.DEALLOC.CTAPOOL 0x28 ;  /* 0x00000028000079c8 */ /* 0x000e0000080e0500 */
[----:B0-----:R-:W-:-:S13]  /*82c0*/  ISETP.NE.AND P0, PT, R7, RZ, PT ;  /* 0x000000ff0700720c */ /* 0x001fda0003f05270 */
[----:B------:R-:W-:Y:S05]  /*82d0*/  @P0 EXIT ;  /* 0x000000000000094d */ /* 0x000fea0003800000 */
[----:B------:R-:W-:Y:S01]  /*82e0*/  LOP3.LUT P0, RZ, R5, 0xff, RZ, 0xc0, !PT ;  /* 0x000000ff05ff7812 */ /* 0x000fe2000780c0ff */
[----:B------:R-:W-:Y:S02]  /*82f0*/  IMAD.MOV.U32 R11, RZ, RZ, 0x1 ;  /* 0x00000001ff0b7424 */ /* 0x000fe400078e00ff */
[----:B------:R-:W-:-:S10]  /*8300*/  IMAD.MOV.U32 R15, RZ, RZ, RZ ;  /* 0x000000ffff0f7224 */ /* 0x000fd400078e00ff */
[----:B------:R-:W-:Y:S05]  /*8310*/  @!P0 BRA `(.L_x_175) ;  /* 0x0000000c00308947 */ /* 0x000fea0003800000 */
[----:B------:R-:W0:Y:S01]  /*8320*/  LDC R5, c[0x0][0x28c] ;  /* 0x0000a300ff057b82 */ /* 0x000e220000000800 */
[----:B------:R-:W-:Y:S01]  /*8330*/  ULDC UR6, c[0x0][0x658] ;  /* 0x0001960000067ab9 */ /* 0x000fe20000000800 */
[----:B------:R-:W-:Y:S01]  /*8340*/  UMOV UR9, 0xffffffff ;  /* 0xffffffff00097882 */ /* 0x000fe20000000000 */
[----:B------:R-:W-:Y:S01]  /*8350*/  ULDC UR8, c[0x0][0xc] ;  /* 0x0000030000087ab9 */ /* 0x000fe20000000800 */
[----:B------:R-:W-:Y:S01]  /*8360*/  USHF.L.U32 UR11, UR9, UR6, URZ ;  /* 0x00000006090b7299 */ /* 0x000fe2000800063f */
[----:B------:R-:W-:Y:S01]  /*8370*/  BSSY B0, `(.L_x_175) ;  /* 0x00000c6000007945 */ /* 0x000fe20003800000 */
[----:B------:R-:W-:Y:S01]  /*8380*/  UMOV UR10, 0x1 ;  /* 0x00000001000a7882 */ /* 0x000fe20000000000 */
[----:B------:R-:W-:Y:S01]  /*8390*/  ULDC UR9, c[0x0][0x10] ;  /* 0x0000040000097ab9 */ /* 0x000fe20000000800 */
[----:B------:R-:W1:Y:S01]  /*83a0*/  S2UR UR4, SR_CgaCtaId ;  /* 0x00000000000479c3 */ /* 0x000e620000008800 */
[----:B------:R-:W-:Y:S01]  /*83b0*/  UIMAD.WIDE.U32 UR8, UR8, UR9, URZ ;  /* 0x00000009080872a5 */ /* 0x000fe2000f8e003f */
[----:B------:R-:W-:Y:S01]  /*83c0*/  IMAD.MOV.U32 R13, RZ, RZ, 0x1 ;  /* 0x00000001ff0d7424 */ /* 0x000fe200078e00ff */
[----:B------:R-:W-:Y:S01]  /*83d0*/  USHF.L.U32 UR6, UR10, UR6, URZ ;  /* 0x000000060a067299 */ /* 0x000fe2000800063f */
[----:B------:R-:W-:Y:S01]  /*83e0*/  LOP3.LUT R14, R4, 0x2, RZ, 0xfc, !PT ;  /* 0x00000002040e7812 */ /* 0x000fe200078efcff */
[----:B------:R-:W-:Y:S01]  /*83f0*/  IMAD.MOV.U32 R11, RZ, RZ, 0x1 ;  /* 0x00000001ff0b7424 */ /* 0x000fe200078e00ff */
[----:B------:R-:W-:Y:S01]  /*8400*/  ULDC UR10, c[0x0][0x14] ;  /* 0x00000500000a7ab9 */ /* 0x000fe20000000800 */
[----:B------:R-:W-:Y:S01]  /*8410*/  IMAD.MOV.U32 R15, RZ, RZ, RZ ;  /* 0x000000ffff0f7224 */ /* 0x000fe200078e00ff */
[----:B------:R-:W-:-:S02]  /*8420*/  UIMAD.WIDE.U32 UR22, UR8, UR10, URZ ;  /* 0x0000000a081672a5 */ /* 0x000fc4000f8e003f */
[----:B------:R-:W-:Y:S01]  /*8430*/  UIMAD UR13, UR9, UR10, URZ ;  /* 0x0000000a090d72a4 */ /* 0x000fe2000f8e023f */
[----:B------:R-:W-:Y:S01]  /*8440*/  ULDC UR5, c[0x0][0x600] ;  /* 0x0001800000057ab9 */ /* 0x000fe20000000800 */
[----:B------:R-:W-:Y:S02]  /*8450*/  ULOP3.LUT UR19, URZ, UR11, URZ, 0x33, !UPT ;  /* 0x0000000b3f137292 */ /* 0x000fe4000f8e333f */
[----:B------:R-:W-:Y:S01]  /*8460*/  UIADD3 UR5, UR5, -0x1, URZ ;  /* 0xffffffff05057890 */ /* 0x000fe2000fffe03f */
[----:B0-----:R-:W-:Y:S01]  /*8470*/  VIADD R5, R5, 0x1f ;  /* 0x0000001f05057836 */ /* 0x001fe20000000000 */
[----:B------:R-:W-:Y:S01]  /*8480*/  UIADD3 UR13, UR23, UR13, URZ ;  /* 0x0000000d170d7290 */ /* 0x000fe2000fffe03f */
[----:B------:R-:W-:-:S03]  /*8490*/  ULDC.64 UR24, c[0x0][0x198] ;  /* 0x0000660000187ab9 */ /* 0x000fc60000000a00 */
[----:B------:R-:W-:Y:S01]  /*84a0*/  SHF.R.S32.HI R8, RZ, 0x1f, R5 ;  /* 0x0000001fff087819 */ /* 0x000fe20000011405 */
[----:B-1----:R-:W-:-:S03]  /*84b0*/  USHF.L.U32 UR7, UR4, 0x6, URZ ;  /* 0x0000000604077899 */ /* 0x002fc6000800063f */
[----:B------:R-:W-:Y:S01]  /*84c0*/  LEA.HI R8, R8, R5, RZ, 0x5 ;  /* 0x0000000508087211 */ /* 0x000fe200078f28ff */
[----:B------:R-:W-:Y:S02]  /*84d0*/  USHF.L.U32 UR4, UR4, 0xb, URZ ;  /* 0x0000000b04047899 */ /* 0x000fe4000800063f */
[----:B------:R-:W-:Y:S01]  /*84e0*/  ULOP3.LUT UR7, UR7, 0x40, URZ, 0xc0, !UPT ;  /* 0x0000004007077892 */ /* 0x000fe2000f8ec03f */
[----:B------:R-:W-:-:S05]  /*84f0*/  SHF.R.S32.HI R10, RZ, 0x5, R8 ;  /* 0x00000005ff0a7819 */ /* 0x000fca0000011408 */
[----:B------:R-:W-:-:S07]  /*8500*/  VIADD R5, R10, 0x1 ;  /* 0x000000010a057836 */ /* 0x000fce0000000000 */
.L_x_186:
[----:B------:R-:W-:-:S03]  /*8510*/  UMOV UR8, 0xffffffff ;  /* 0xffffffff00087882 */ /* 0x000fc60000000000 */
[----:B------:R-:W-:Y:S05]  /*8520*/  BRA.DIV UR8, `(.L_x_176) ;  /* 0x0000000e08787947 */ /* 0x000fea000b800000 */
[----:B------:R-:W-:-:S13]  /*8530*/  ELECT P0, URZ, PT ;  /* 0x00000000003f782f */ /* 0x000fda0003800000 */
.L_x_196:
[----:B------:R-:W0:Y:S01]  /*8540*/  LDC R7, c[0x0][0x28c] ;  /* 0x0000a300ff077b82 */ /* 0x000e220000000800 */
[----:B------:R-:W-:Y:S01]  /*8550*/  BSSY B1, `(.L_x_177) ;  /* 0x0000037000017945 */ /* 0x000fe20003800000 */
[----:B0-----:R-:W-:-:S13]  /*8560*/  ISETP.LT.OR P0, PT, R7, 0x1, !P0 ;  /* 0x000000010700780c */ /* 0x001fda0004701670 */
[----:B------:R-:W-:Y:S05]  /*8570*/  @P0 BRA `(.L_x_178) ;  /* 0x0000000000d00947 */ /* 0x000fea0003800000 */
[----:B------:R-:W-:Y:S01]  /*8580*/  IMAD.SHL.U32 R18, R6, 0x80, RZ ;  /* 0x0000008006127824 */ /* 0x000fe200078e00ff */
[----:B------:R-:W-:Y:S01]  /*8590*/  LEA R17, R17, UR7, 0x7 ;  /* 0x0000000711117c11 */ /* 0x000fe2000f8e38ff */
[----:B------:R-:W-:Y:S02]  /*85a0*/  IMAD.MOV.U32 R21, RZ, RZ, RZ ;  /* 0x000000ffff157224 */ /* 0x000fe400078e00ff */
[----:B------:R-:W-:Y:S02]  /*85b0*/  IMAD.MOV.U32 R6, RZ, RZ, R5 ;  /* 0x000000ffff067224 */ /* 0x000fe400078e0005 */
[----:B------:R-:W-:Y:S02]  /*85c0*/  IMAD.MOV.U32 R7, RZ, RZ, R11 ;  /* 0x000000ffff077224 */ /* 0x000fe400078e000b */
[----:B------:R-:W-:-:S07]  /*85d0*/  IMAD.MOV.U32 R8, RZ, RZ, R15 ;  /* 0x000000ffff087224 */ /* 0x000fce00078e000f */
.L_x_181:
[----:B------:R-:W0:Y:S01]  /*85e0*/  S2R R12, SR_CgaCtaId ;  /* 0x00000000000c7919 */ /* 0x000e220000008800 */
[----:B------:R-:W-:Y:S02]  /*85f0*/  MOV R9, 0x400 ;  /* 0x0000040000097802 */ /* 0x000fe40000000f00 */
[----:B------:R-:W-:Y:S02]  /*8600*/  LOP3.LUT P1, RZ, R0, 0x7f, RZ, 0xc0, !PT ;  /* 0x0000007f00ff7812 */ /* 0x000fe4000782c0ff */
[----:B0-----:R-:W-:Y:S02]  /*8610*/  LEA R19, R12, R9, 0x18 ;  /* 0x000000090c137211 */ /* 0x001fe400078ec0ff */
[----:B------:R-:W-:-:S09]  /*8620*/  SHF.L.U32 R9, R7, 0x1f, RZ ;  /* 0x0000001f07097819 */ /* 0x000fd200000006ff */
[----:B------:R-:W0:Y:S01]  /*8630*/  @!P1 LDC R12, c[0x0][0x500] ;  /* 0x00014000ff0c9b82 */ /* 0x000e220000000800 */
[----:B------:R-:W-:-:S04]  /*8640*/  IMAD R20, R8, 0x8, R19 ;  /* 0x0000000808147824 */ /* 0x000fc800078e0213 */
[----:B------:R-:W1:Y:S02]  /*8650*/  SYNCS.PHASECHK.TRANS64.TRYWAIT P0, [R20+URZ+0x18], R9 ;  /* 0x00001809140075a7 */ /* 0x000e64000800017f */
[----:B-1----:R-:W-:Y:S05]  /*8660*/  @!P0 BRA `(.L_x_179) ;  /* 0x0000000c00488947 */ /* 0x002fea0003800000 */
.L_x_197:
[----:B-1----:R-:W-:Y:S01]  /*8670*/  PRMT R9, R14, 0x9910, RZ ;  /* 0x000099100e097816 */ /* 0x002fe200000000ff */
[----:B0-----:R0:W-:Y:S03]  /*8680*/  @!P1 SYNCS.ARRIVE.TRANS64 RZ, [R20+URZ], R12 ;  /* 0x0000000c14ff99a7 */ /* 0x0011e6000800003f */
[----:B------:R-:W-:-:S13]  /*8690*/  ISETP.NE.AND P0, PT, R9, 0x2, PT ;  /* 0x000000020900780c */ /* 0x000fda0003f05270 */
[----:B0-----:R-:W-:Y:S05]  /*86a0*/  @P0 BRA `(.L_x_180) ;  /* 0x0000000000040947 */ /* 0x001fea0003800000 */
[----:B------:R-:W-:Y:S01]  /*86b0*/  BPT.TRAP 0x1 ;  /* 0x000000040000795c */ /* 0x000fe20000300000 */
.L_x_180:
[----:B------:R-:W-:Y:S01]  /*86c0*/  R2UR UR8, R8 ;  /* 0x00000000080872ca */ /* 0x000fe200000e0000 */
[----:B------:R-:W-:Y:S01]  /*86d0*/  VIADD R6, R6, 0xffffffff ;  /* 0xffffffff06067836 */ /* 0x000fe20000000000 */
[----:B------:R-:W-:Y:S01]  /*86e0*/  R2UR UR18, R19 ;  /* 0x00000000131272ca */ /* 0x000fe200000e0000 */
[----:B------:R-:W-:Y:S01]  /*86f0*/  UIADD3 UR14, UP0, UR24, 0xf0, URZ ;  /* 0x000000f0180e7890 */ /* 0x000fe2000ff1e03f */
[----:B------:R-:W-:Y:S01]  /*8700*/  R2UR UR20, R18 ;  /* 0x00000000121472ca */ /* 0x000fe200000e0000 */
[----:B------:R-:W-:Y:S01]  /*8710*/  UIADD3 UR26, UP1, UR24, 0x1f0, URZ ;  /* 0x000001f0181a7890 */ /* 0x000fe2000ff3e03f */
[----:B------:R-:W-:Y:S01]  /*8720*/  R2UR UR9, R20 ;  /* 0x00000000140972ca */ /* 0x000fe200000e0000 */
[----:B------:R-:W-:Y:S01]  /*8730*/  UIADD3.X UR15, URZ, UR25, URZ, UP0, !UPT ;  /* 0x000000193f0f7290 */ /* 0x000fe200087fe43f */
[----:B------:R-:W-:Y:S01]  /*8740*/  R2UR UR10, R21 ;  /* 0x00000000150a72ca */ /* 0x000fe200000e0000 */
[----:B------:R-:W-:Y:S01]  /*8750*/  VIADD R8, R8, 0x1 ;  /* 0x0000000108087836 */ /* 0x000fe20000000000 */
[----:B------:R-:W-:Y:S01]  /*8760*/  R2UR UR12, R16 ;  /* 0x00000000100c72ca */ /* 0x000fe200000e0000 */
[----:B------:R-:W-:Y:S01]  /*8770*/  UIADD3.X UR27, URZ, UR25, URZ, UP1, !UPT ;  /* 0x000000193f1b7290 */ /* 0x000fe20008ffe43f */
[----:B------:R-:W-:Y:S01]  /*8780*/  R2UR UR21, R17 ;  /* 0x00000000111572ca */ /* 0x000fe200000e0000 */
[----:B------:R-:W-:Y:S01]  /*8790*/  USHF.L.U32 UR8, UR8, 0xc, URZ ;  /* 0x0000000c08087899 */ /* 0x000fe2000800063f */
[----:B------:R-:W-:Y:S01]  /*87a0*/  ISETP.GT.AND P1, PT, R6, 0x1, PT ;  /* 0x000000010600780c */ /* 0x000fe20003f24270 */
[----:B------:R-:W-:Y:S01]  /*87b0*/  UMOV UR16, 0x0 ;  /* 0x0000000000107882 */ /* 0x000fe20000000000 */
[----:B------:R-:W-:Y:S01]  /*87c0*/  UMOV UR17, 0x10000000 ;  /* 0x1000000000117882 */ /* 0x000fe20000000000 */
[----:B------:R-:W-:Y:S01]  /*87d0*/  ULOP3.LUT UR11, UR8, 0x800, UR4, 0xf8, !UPT ;  /* 0x00000800080b7892 */ /* 0x000fe2000f8ef804 */
[C---:B------:R-:W-:Y:S01]  /*87e0*/  ISETP.NE.AND P0, PT, R8.reuse, 0x3, PT ;  /* 0x000000030800780c */ /* 0x040fe20003f05270 */
[----:B------:R-:W-:Y:S01]  /*87f0*/  UIADD3 UR8, UR18, 0x100, UR8 ;  /* 0x0000010012087890 */ /* 0x000fe2000fffe008 */
[----:B------:R-:W-:Y:S01]  /*8800*/  VIADD R21, R21, 0x20 ;  /* 0x0000002015157836 */ /* 0x000fe20000000000 */
[----:B------:R-:W-:Y:S01]  /*8810*/  UIADD3 UR18, UR18, 0x3100, UR11 ;  /* 0x0000310012127890 */ /* 0x000fe2000fffe00b */
[----:B------:R-:W-:Y:S01]  /*8820*/  SEL R12, RZ, 0x1, P0 ;  /* 0x00000001ff0c7807 */ /* 0x000fe20000000000 */
[----:B------:R-:W-:Y:S01]  /*8830*/  UMOV UR28, 0x30000 ;  /* 0x00030000001c7882 */ /* 0x000fe20000000000 */
[----:B------:R-:W-:Y:S01]  /*8840*/  UMOV UR11, UR20 ;  /* 0x00000014000b7c82 */ /* 0x000fe20008000000 */
[----:B------:R-:W-:-:S02]  /*8850*/  SEL R8, R8, RZ, P0 ;  /* 0x000000ff08087207 */ /* 0x000fc40000000000 */
[----:B------:R-:W-:Y:S01]  /*8860*/  LOP3.LUT R7, R7, R12, RZ, 0x3c, !PT ;  /* 0x0000000c07077212 */ /* 0x000fe200078e3cff */
[----:B------:R0:W-:Y:S02]  /*8870*/  UTMALDG.3D [UR8], [UR14], desc[UR16] ;  /* 0x000010080e0075b4 */ /* 0x0001e40008011000 */
[----:B0-----:R-:W-:Y:S01]  /*8880*/  UMOV UR8, UR18 ;  /* 0x0000001200087c82 */ /* 0x001fe20008000000 */
[----:B------:R-:W-:Y:S02]  /*8890*/  UMOV UR11, UR21 ;  /* 0x00000015000b7c82 */ /* 0x000fe40008000000 */
[----:B------:R0:W-:Y:S02]  /*88a0*/  UTMALDG.3D.MULTICAST [UR8], [UR26], UR28, desc[UR16] ;  /* 0x000010081a0073b4 */ /* 0x0001e4000801181c */
[----:B0-----:R-:W-:Y:S05]  /*88b0*/  @P1 BRA `(.L_x_181) ;  /* 0xfffffffc00481947 */ /* 0x001fea000383ffff */
.L_x_178:
[----:B------:R-:W-:Y:S05]  /*88c0*/  BSYNC B1 ;  /* 0x0000000000017941 */ /* 0x000fea0003800000 */
.L_x_177:
[----:B------:R-:W-:Y:S01]  /*88d0*/  LOP3.LUT P1, RZ, R13, 0xff, RZ, 0xc0, !PT ;  /* 0x000000ff0dff7812 */ /* 0x000fe2000782c0ff */
[C---:B------:R-:W-:Y:S01]  /*88e0*/  IMAD.IADD R15, R10.reuse, 0x1, R15 ;  /* 0x000000010a0f7824 */ /* 0x040fe200078e020f */
[----:B------:R-:W-:Y:S01]  /*88f0*/  ULDC.64 UR8, c[0x0][0x650] ;  /* 0x0001940000087ab9 */ /* 0x000fe20000000a00 */
[C---:B------:R-:W-:Y:S01]  /*8900*/  ISETP.GE.U32.AND P3, PT, R10.reuse, 0x3, PT ;  /* 0x000000030a00780c */ /* 0x040fe20003f66070 */
[----:B------:R-:W-:Y:S01]  /*8910*/  BSSY B1, `(.L_x_182) ;  /* 0x0000069000017945 */ /* 0x000fe20003800000 */
[----:B------:R-:W-:Y:S01]  /*8920*/  IMAD.MOV.U32 R17, RZ, RZ, -0x1 ;  /* 0xffffffffff117424 */ /* 0x000fe200078e00ff */
[----:B------:R-:W-:Y:S01]  /*8930*/  ISETP.GT.U32.AND P0, PT, R15, 0x2, PT ;  /* 0x000000020f00780c */ /* 0x000fe20003f04070 */
[----:B------:R-:W-:Y:S01]  /*8940*/  IMAD.MOV.U32 R16, RZ, RZ, -0x1 ;  /* 0xffffffffff107424 */ /* 0x000fe200078e00ff */
[----:B------:R-:W-:Y:S02]  /*8950*/  PRMT R13, RZ, 0x7610, R13 ;  /* 0x00007610ff0d7816 */ /* 0x000fe4000000000d */
[----:B------:R-:W-:-:S03]  /*8960*/  ISETP.LT.U32.AND P0, PT, R10, 0x3, P0 ;  /* 0x000000030a00780c */ /* 0x000fc60000701070 */
[----:B------:R-:W0:Y:S01]  /*8970*/  @P1 S2R R7, SR_CgaCtaId ;  /* 0x0000000000071919 */ /* 0x000e220000008800 */
[----:B------:R-:W-:-:S04]  /*8980*/  @P1 MOV R6, 0x400 ;  /* 0x0000040000061802 */ /* 0x000fc80000000f00 */
[----:B0-----:R-:W-:Y:S01]  /*8990*/  @P1 LEA R8, R7, R6, 0x18 ;  /* 0x0000000607081211 */ /* 0x001fe200078ec0ff */
[----:B------:R-:W-:Y:S01]  /*89a0*/  IMAD.WIDE.U32 R6, R15, -0x55555555, RZ ;  /* 0xaaaaaaab0f067825 */ /* 0x000fe200078e00ff */
[----:B------:R-:W-:Y:S02]  /*89b0*/  SEL R6, RZ, 0x1, !P0 ;  /* 0x00000001ff067807 */ /* 0x000fe40004000000 */
[----:B------:R0:W-:Y:S01]  /*89c0*/  @P1 SYNCS.ARRIVE.TRANS64.A1T0 RZ, [R8+URZ+0x48], RZ ;  /* 0x000048ff08ff19a7 */ /* 0x0001e2000810003f */
[----:B------:R-:W-:Y:S02]  /*89d0*/  IADD3 R2, P1, R2, UR22, RZ ;  /* 0x0000001602027c10 */ /* 0x000fe4000ff3e0ff */
[----:B------:R-:W-:Y:S01]  /*89e0*/  LOP3.LUT R11, R11, R6, RZ, 0x3c, !PT ;  /* 0x000000060b0b7212 */ /* 0x000fe200078e3cff */
[----:B------:R-:W-:Y:S01]  /*89f0*/  IMAD.MOV.U32 R6, RZ, RZ, -0x1 ;  /* 0xffffffffff067424 */ /* 0x000fe200078e00ff */
[----:B------:R-:W-:Y:S02]  /*8a00*/  IADD3.X R3, R3, UR13, RZ, P1, !PT ;  /* 0x0000000d03037c10 */ /* 0x000fe40008ffe4ff */
[----:B------:R-:W-:-:S02]  /*8a10*/  ISETP.GE.U32.AND P0, PT, R2, UR8, PT ;  /* 0x0000000802007c0c */ /* 0x000fc4000bf06070 */
[----:B0-----:R-:W-:Y:S02]  /*8a20*/  SHF.R.U32.HI R8, RZ, 0x1, R7 ;  /* 0x00000001ff087819 */ /* 0x001fe40000011607 */
[----:B------:R-:W-:Y:S02]  /*8a30*/  ISETP.GE.U32.AND.EX P0, PT, R3, UR9, PT, P0 ;  /* 0x0000000903007c0c */ /* 0x000fe4000bf06100 */
[----:B------:R-:W-:Y:S01]  /*8a40*/  @P3 LOP3.LUT R11, R11, 0x1, R8, 0x78, !PT ;  /* 0x000000010b0b3812 */ /* 0x000fe200078e7808 */
[----:B------:R-:W-:Y:S01]  /*8a50*/  IMAD R15, R8, -0x3, R15 ;  /* 0xfffffffd080f7824 */ /* 0x000fe200078e020f */
[----:B------:R-:W-:-:S09]  /*8a60*/  PRMT R7, RZ, 0x7610, R7 ;  /* 0x00007610ff077816 */ /* 0x000fd20000000007 */
[----:B------:R-:W-:Y:S05]  /*8a70*/  @P0 BRA `(.L_x_183) ;  /* 0x0000000400480947 */ /* 0x000fea0003800000 */
[----:B------:R-:W0:Y:S01]  /*8a80*/  S2R R17, SR_CTAID.X ;  /* 0x0000000000117919 */ /* 0x000e220000002500 */
[----:B------:R-:W-:Y:S01]  /*8a90*/  ULDC.64 UR8, c[0x0][0x628] ;  /* 0x00018a0000087ab9 */ /* 0x000fe20000000a00 */
[----:B------:R-:W1:Y:S01]  /*8aa0*/  LDC R18, c[0x0][0x144] ;  /* 0x00005100ff127b82 */ /* 0x000e620000000800 */
[----:B------:R-:W-:Y:S01]  /*8ab0*/  ISETP.NE.U32.AND P0, PT, RZ, UR8, PT ;  /* 0x00000008ff007c0c */ /* 0x000fe2000bf05070 */
[----:B------:R-:W2:Y:S01]  /*8ac0*/  S2R R12, SR_CTAID.Y ;  /* 0x00000000000c7919 */ /* 0x000ea20000002600 */
[----:B------:R-:W-:Y:S01]  /*8ad0*/  ULDC UR10, c[0x0][0x150] ;  /* 0x00005400000a7ab9 */ /* 0x000fe20000000800 */
[----:B------:R-:W-:Y:S01]  /*8ae0*/  ULDC UR11, c[0x0][0x630] ;  /* 0x00018c00000b7ab9 */ /* 0x000fe20000000800 */
[----:B------:R-:W-:Y:S01]  /*8af0*/  ISETP.NE.AND.EX P0, PT, RZ, UR9, PT, P0 ;  /* 0x00000009ff007c0c */ /* 0x000fe2000bf05300 */
[----:B------:R-:W-:Y:S01]  /*8b00*/  IMAD.MOV.U32 R6, RZ, RZ, R2 ;  /* 0x000000ffff067224 */ /* 0x000fe200078e0002 */
[----:B0-----:R-:W-:-:S05]  /*8b10*/  I2FP.F32.U32 R7, R17 ;  /* 0x0000001100077245 */ /* 0x001fca0000201000 */
[----:B------:R-:W-:Y:S01]  /*8b20*/  FMUL R20, R7, UR10 ;  /* 0x0000000a07147c20 */ /* 0x000fe20008400000 */
[----:B------:R-:W-:-:S05]  /*8b30*/  IMAD.MOV.U32 R7, RZ, RZ, R3 ;  /* 0x000000ffff077224 */ /* 0x000fca00078e0003 */
[----:B--2---:R-:W-:Y:S05]  /*8b40*/  @!P0 BRA `(.L_x_184) ;  /* 0x0000000000288947 */ /* 0x004fea0003800000 */
[----:B------:R-:W-:Y:S02]  /*8b50*/  ULDC UR10, c[0x0][0x634] ;  /* 0x00018d00000a7ab9 */ /* 0x000fe40000000800 */
[----:B------:R-:W-:-:S05]  /*8b60*/  IADD3 R7, P0, R2, UR10, RZ ;  /* 0x0000000a02077c10 */ /* 0x000fca000ff1e0ff */
[----:B------:R-:W-:-:S04]  /*8b70*/  IMAD.X R19, RZ, RZ, R3, P0 ;  /* 0x000000ffff137224 */ /* 0x000fc800000e0603 */
[----:B------:R-:W-:-:S04]  /*8b80*/  IMAD.WIDE.U32 R8, R19, UR8, RZ ;  /* 0x0000000813087c25 */ /* 0x000fc8000f8e00ff */
[----:B------:R-:W-:-:S04]  /*8b90*/  IMAD.WIDE.U32 R8, P0, R7, UR9, R8 ;  /* 0x0000000907087c25 */ /* 0x000fc8000f800008 */
[----:B------:R-:W-:-:S04]  /*8ba0*/  IMAD.WIDE.U32 R6, R7, UR8, RZ ;  /* 0x0000000807067c25 */ /* 0x000fc8000f8e00ff */
[----:B------:R-:W-:Y:S01]  /*8bb0*/  IMAD.MOV.U32 R6, RZ, RZ, R9 ;  /* 0x000000ffff067224 */ /* 0x000fe200078e0009 */
[----:B------:R-:W-:Y:S01]  /*8bc0*/  IADD3 RZ, P1, R7, R8, RZ ;  /* 0x0000000807ff7210 */ /* 0x000fe20007f3e0ff */
[----:B------:R-:W-:-:S04]  /*8bd0*/  IMAD.X R7, RZ, RZ, RZ, P0 ;  /* 0x000000ffff077224 */ /* 0x000fc800000e06ff */
[----:B------:R-:W-:-:S08]  /*8be0*/  IMAD.WIDE.U32.X R6, R19, UR9, R6, P1 ;  /* 0x0000000913067c25 */ /* 0x000fd000088e0406 */
.L_x_184:
[--C-:B------:R-:W-:Y:S01]  /*8bf0*/  SHF.R.U64 R16, R6, UR11, R7.reuse ;  /* 0x0000000b06107c19 */ /* 0x100fe20008001207 */
[----:B------:R-:W0:Y:S01]  /*8c00*/  F2I.U32.TRUNC.NTZ R20, R20 ;  /* 0x0000001400147305 */ /* 0x000e22000020f000 */
[----:B------:R-:W-:Y:S01]  /*8c10*/  SHF.R.U32.HI R6, RZ, UR11, R7 ;  /* 0x0000000bff067c19 */ /* 0x000fe20008011607 */
[----:B------:R-:W-:Y:S01]  /*8c20*/  ULDC.64 UR8, c[0x0][0x620] ;  /* 0x0001880000087ab9 */ /* 0x000fe20000000a00 */
[----:B------:R-:W-:Y:S01]  /*8c30*/  IADD3 R9, P0, RZ, -R16, RZ ;  /* 0x80000010ff097210 */ /* 0x000fe20007f1e0ff */
[----:B------:R-:W-:Y:S01]  /*8c40*/  ULDC.64 UR10, c[0x0][0x640] ;  /* 0x00019000000a7ab9 */ /* 0x000fe20000000a00 */
[----:B------:R-:W2:Y:S03]  /*8c50*/  LDC R21, c[0x0][0x148] ;  /* 0x00005200ff157b82 */ /* 0x000ea60000000800 */
[----:B------:R-:W-:Y:S01]  /*8c60*/  IMAD.X R6, RZ, RZ, ~R6, P0 ;  /* 0x000000ffff067224 */ /* 0x000fe200000e0e06 */
[----:B------:R-:W-:-:S03]  /*8c70*/  ISETP.NE.U32.AND P0, PT, RZ, UR10, PT ;  /* 0x0000000aff007c0c */ /* 0x000fc6000bf05070 */
[----:B------:R-:W-:Y:S01]  /*8c80*/  IMAD R8, R6, UR8, RZ ;  /* 0x0000000806087c24 */ /* 0x000fe2000f8e02ff */
[----:B------:R-:W-:Y:S01]  /*8c90*/  ISETP.NE.AND.EX P0, PT, RZ, UR11, PT, P0 ;  /* 0x0000000bff007c0c */ /* 0x000fe2000bf05300 */
[----:B------:R-:W-:Y:S01]  /*8ca0*/  IMAD.WIDE.U32 R6, R9, UR8, R2 ;  /* 0x0000000809067c25 */ /* 0x000fe2000f8e0002 */
[----:B------:R-:W-:-:S03]  /*8cb0*/  ULDC UR8, c[0x0][0x618] ;  /* 0x0001860000087ab9 */ /* 0x000fc60000000800 */
[----:B------:R-:W-:Y:S01]  /*8cc0*/  IMAD R9, R9, UR9, R8 ;  /* 0x0000000909097c24 */ /* 0x000fe2000f8e0208 */
[----:B------:R-:W-:Y:S01]  /*8cd0*/  ULDC UR9, c[0x0][0x154] ;  /* 0x0000550000097ab9 */ /* 0x000fe20000000800 */
[----:B0-----:R-:W-:Y:S02]  /*8ce0*/  IMAD.MOV R8, RZ, RZ, -R20 ;  /* 0x000000ffff087224 */ /* 0x001fe400078e0a14 */
[----:B------:R-:W-:Y:S02]  /*8cf0*/  IMAD.IADD R7, R7, 0x1, R9 ;  /* 0x0000000107077824 */ /* 0x000fe400078e0209 */
[----:B-1----:R-:W-:Y:S01]  /*8d00*/  IMAD R17, R18, R8, R17 ;  /* 0x0000000812117224 */ /* 0x002fe200078e0211 */
[----:B------:R-:W-:Y:S02]  /*8d10*/  I2FP.F32.U32 R8, R12 ;  /* 0x0000000c00087245 */ /* 0x000fe40000201000 */
[--C-:B------:R-:W-:Y:S02]  /*8d20*/  SHF.R.U64 R18, R6, UR8, R7.reuse ;  /* 0x0000000806127c19 */ /* 0x100fe40008001207 */
[----:B------:R-:W-:Y:S01]  /*8d30*/  SHF.R.U32.HI R7, RZ, UR8, R7 ;  /* 0x00000008ff077c19 */ /* 0x000fe20008011607 */
[----:B------:R-:W-:Y:S01]  /*8d40*/  FMUL R8, R8, UR9 ;  /* 0x0000000908087c20 */ /* 0x000fe20008400000 */
[----:B------:R-:W-:-:S02]  /*8d50*/  ULDC UR8, c[0x0][0x608] ;  /* 0x0001820000087ab9 */ /* 0x000fc40000000800 */
[--C-:B------:R-:W-:Y:S01]  /*8d60*/  SHF.R.U64 R20, R18, UR8, R7.reuse ;  /* 0x0000000812147c19 */ /* 0x100fe20008001207 */
[----:B------:R0:W1:Y:S01]  /*8d70*/  F2I.U32.TRUNC.NTZ R22, R8 ;  /* 0x0000000800167305 */ /* 0x000062000020f000 */
[----:B------:R-:W-:Y:S01]  /*8d80*/  SHF.R.U32.HI R7, RZ, UR8, R7 ;  /* 0x00000008ff077c19 */ /* 0x000fe20008011607 */
[----:B------:R-:W-:-:S03]  /*8d90*/  ULDC UR8, c[0x0][0x658] ;  /* 0x0001960000087ab9 */ /* 0x000fc60000000800 */
[--C-:B------:R-:W-:Y:S02]  /*8da0*/  SHF.R.U64 R19, R20, UR8, R7.reuse ;  /* 0x0000000814137c19 */ /* 0x100fe40008001207 */
[----:B------:R-:W-:-:S03]  /*8db0*/  SHF.R.U32.HI R23, RZ, UR8, R7 ;  /* 0x00000008ff177c19 */ /* 0x000fc60008011607 */
[----:B------:R-:W-:Y:S02]  /*8dc0*/  IMAD.MOV.U32 R6, RZ, RZ, R19 ;  /* 0x000000ffff067224 */ /* 0x000fe400078e0013 */
[----:B------:R-:W-:Y:S01]  /*8dd0*/  IMAD.MOV.U32 R7, RZ, RZ, R23 ;  /* 0x000000ffff077224 */ /* 0x000fe200078e0017 */
[----:B0-----:R-:W-:Y:S06]  /*8de0*/  @!P0 BRA `(.L_x_185) ;  /* 0x0000000000288947 */ /* 0x001fec0003800000 */
        /* <DEDUP_REMOVED lines=10> */
.L_x_185:
[----:B------:R-:W-:Y:S01]  /*8e90*/  ULDC UR8, c[0x0][0x648] ;  /* 0x0001920000087ab9 */ /* 0x000fe20000000800 */
[----:B-1----:R-:W-:Y:S01]  /*8ea0*/  IMAD.MOV R22, RZ, RZ, -R22 ;  /* 0x000000ffff167224 */ /* 0x002fe200078e0a16 */
[----:B------:R-:W-:Y:S01]  /*8eb0*/  SHF.R.U64 R7, R6, UR8, R7 ;  /* 0x0000000806077c19 */ /* 0x000fe20008001207 */
[----:B------:R-:W-:Y:S01]  /*8ec0*/  ULDC UR8, c[0x0][0x638] ;  /* 0x00018e0000087ab9 */ /* 0x000fe20000000800 */
[----:B------:R-:W-:Y:S01]  /*8ed0*/  LOP3.LUT R6, R20, UR19, RZ, 0xc0, !PT ;  /* 0x0000001314067c12 */ /* 0x000fe2000f8ec0ff */
[----:B--2---:R-:W-:Y:S01]  /*8ee0*/  @P2 IMAD R17, R21, R22, R12 ;  /* 0x0000001615112224 */ /* 0x004fe200078e020c */
[----:B------:R-:W-:Y:S01]  /*8ef0*/  LOP3.LUT R18, R18, UR5, RZ, 0xc0, !PT ;  /* 0x0000000512127c12 */ /* 0x000fe2000f8ec0ff */
[----:B------:R-:W-:Y:S01]  /*8f00*/  IMAD.MOV R8, RZ, RZ, -R7 ;  /* 0x000000ffff087224 */ /* 0x000fe200078e0a07 */
[----:B------:R-:W-:Y:S01]  /*8f10*/  ULDC UR9, c[0x0][0x610] ;  /* 0x0001840000097ab9 */ /* 0x000fe20000000800 */
[----:B------:R-:W-:Y:S02]  /*8f20*/  IMAD R6, R7, UR6, R6 ;  /* 0x0000000607067c24 */ /* 0x000fe4000f8e0206 */
[----:B------:R-:W-:Y:S01]  /*8f30*/  IMAD R19, R8, UR8, R19 ;  /* 0x0000000808137c24 */ /* 0x000fe2000f8e0213 */
[----:B------:R-:W-:Y:S01]  /*8f40*/  ULDC UR8, c[0x0][0x600] ;  /* 0x0001800000087ab9 */ /* 0x000fe20000000800 */
[----:B------:R-:W-:-:S02]  /*8f50*/  IMAD R6, R6, UR9, R17 ;  /* 0x0000000906067c24 */ /* 0x000fc4000f8e0211 */
[----:B------:R-:W-:Y:S02]  /*8f60*/  IMAD R19, R19, UR8, R18 ;  /* 0x0000000813137c24 */ /* 0x000fe4000f8e0212 */
[----:B------:R-:W-:-:S03]  /*8f70*/  IMAD.MOV.U32 R7, RZ, RZ, 0x1 ;  /* 0x00000001ff077424 */ /* 0x000fc600078e00ff */
[----:B------:R-:W-:Y:S02]  /*8f80*/  SEL R17, R19, R6, !P2 ;  /* 0x0000000613117207 */ /* 0x000fe40005000000 */
[----:B------:R-:W-:-:S07]  /*8f90*/  SEL R6, R6, R19, !P2 ;  /* 0x0000001306067207 */ /* 0x000fce0005000000 */
.L_x_183:
[----:B------:R-:W-:Y:S05]  /*8fa0*/  BSYNC B1 ;  /* 0x0000000000017941 */ /* 0x000fea0003800000 */
.L_x_182:
[----:B------:R-:W-:-:S13]  /*8fb0*/  LOP3.LUT P0, RZ, R7, 0xff, RZ, 0xc0, !PT ;  /* 0x000000ff07ff7812 */ /* 0x000fda000780c0ff */
[----:B------:R-:W-:Y:S05]  /*8fc0*/  @P0 BRA `(.L_x_186) ;  /* 0xfffffff400500947 */ /* 0x000fea000383ffff */
[----:B------:R-:W-:Y:S05]  /*8fd0*/  BSYNC B0 ;  /* 0x0000000000007941 */ /* 0x000fea0003800000 */
.L_x_175:
[----:B------:R-:W-:-:S03]  /*8fe0*/  UMOV UR8, 0xffffffff ;  /* 0xffffffff00087882 */ /* 0x000fc60000000000 */
[----:B------:R-:W-:Y:S05]  /*8ff0*/  BRA.DIV UR8, `(.L_x_187) ;  /* 0x0000000208f87947 */ /* 0x000fea000b800000 */
[----:B------:R-:W-:-:S13]  /*9000*/  ELECT P0, URZ, PT ;  /* 0x00000000003f782f */ /* 0x000fda0003800000 */
.L_x_200:
[----:B------:R-:W-:Y:S04]  /*9010*/  BSSY B0, `(.L_x_188) ;  /* 0x0000022000007945 */ /* 0x000fe80003800000 */
[----:B------:R-:W-:Y:S05]  /*9020*/  @!P0 BRA `(.L_x_189) ;  /* 0x0000000000808947 */ /* 0x000fea0003800000 */
[----:B------:R-:W-:-:S04]  /*9030*/  LOP3.LUT R4, R4, 0x2, RZ, 0xfc, !PT ;  /* 0x0000000204047812 */ /* 0x000fc800078efcff */
[----:B------:R-:W-:-:S13]  /*9040*/  ISETP.NE.AND P0, PT, R4, 0x3, PT ;  /* 0x000000030400780c */ /* 0x000fda0003f05270 */
[----:B------:R-:W-:Y:S05]  /*9050*/  @!P0 BRA `(.L_x_190) ;  /* 0x0000000000048947 */ /* 0x000fea0003800000 */
[----:B------:R-:W-:Y:S01]  /*9060*/  BPT.TRAP 0x1 ;  /* 0x000000040000795c */ /* 0x000fe20000300000 */
.L_x_190:
[----:B------:R-:W0:Y:S01]  /*9070*/  S2R R3, SR_CgaCtaId ;  /* 0x0000000000037919 */ /* 0x000e220000008800 */
[----:B------:R-:W-:-:S04]  /*9080*/  MOV R0, 0x400 ;  /* 0x0000040000007802 */ /* 0x000fc80000000f00 */
[----:B0-----:R-:W-:Y:S02]  /*9090*/  LEA R0, R3, R0, 0x18 ;  /* 0x0000000003007211 */ /* 0x001fe400078ec0ff */
[----:B------:R-:W-:-:S03]  /*90a0*/  SHF.L.U32 R3, R11, 0x1f, RZ ;  /* 0x0000001f0b037819 */ /* 0x000fc600000006ff */
[----:B------:R-:W-:-:S04]  /*90b0*/  VIADD R0, R0, 0x18 ;  /* 0x0000001800007836 */ /* 0x000fc80000000000 */
[C---:B------:R-:W-:Y:S02]  /*90c0*/  IMAD R4, R15.reuse, 0x8, R0 ;  /* 0x000000080f047824 */ /* 0x040fe400078e0200 */
[----:B------:R-:W-:Y:S02]  /*90d0*/  VIADD R15, R15, 0x1 ;  /* 0x000000010f0f7836 */ /* 0x000fe40000000000 */
[----:B------:R-:W0:Y:S03]  /*90e0*/  SYNCS.PHASECHK.TRANS64.TRYWAIT P0, [R4+URZ], R3 ;  /* 0x00000003040075a7 */ /* 0x000e26000800017f */
[----:B------:R-:W-:-:S04]  /*90f0*/  ISETP.NE.AND P1, PT, R15, 0x3, PT ;  /* 0x000000030f00780c */ /* 0x000fc80003f25270 */
[----:B------:R-:W-:Y:S02]  /*9100*/  SEL R2, RZ, 0x1, P1 ;  /* 0x00000001ff027807 */ /* 0x000fe40000800000 */
[----:B------:R-:W-:Y:S02]  /*9110*/  SEL R15, R15, RZ, P1 ;  /* 0x000000ff0f0f7207 */ /* 0x000fe40000800000 */
[----:B------:R-:W-:-:S03]  /*9120*/  LOP3.LUT R11, R11, R2, RZ, 0x3c, !PT ;  /* 0x000000020b0b7212 */ /* 0x000fc600078e3cff */
[----:B------:R-:W-:Y:S01]  /*9130*/  IMAD R6, R15, 0x8, R0 ;  /* 0x000000080f067824 */ /* 0x000fe200078e0200 */
[----:B------:R-:W-:Y:S01]  /*9140*/  SHF.L.U32 R5, R11, 0x1f, RZ ;  /* 0x0000001f0b057819 */ /* 0x000fe200000006ff */
[----:B0-----:R-:W-:Y:S06]  /*9150*/  @!P0 BRA `(.L_x_191) ;  /* 0x0000000000c08947 */ /* 0x001fec0003800000 */
.L_x_201:
[----:B------:R-:W1:Y:S01]  /*9160*/  SYNCS.PHASECHK.TRANS64.TRYWAIT P0, [R6+URZ], R5 ;  /* 0x00000005060075a7 */ /* 0x000e62000800017f */
[----:B------:R-:W-:-:S05]  /*9170*/  VIADD R2, R15, 0x1 ;  /* 0x000000010f027836 */ /* 0x000fca0000000000 */
[----:B------:R-:W-:-:S04]  /*9180*/  ISETP.NE.AND P1, PT, R2, 0x3, PT ;  /* 0x000000030200780c */ /* 0x000fc80003f25270 */
[----:B0-----:R-:W-:Y:S02]  /*9190*/  SEL R4, RZ, 0x1, P1 ;  /* 0x00000001ff047807 */ /* 0x001fe40000800000 */
[----:B------:R-:W-:Y:S02]  /*91a0*/  SEL R3, R2, RZ, P1 ;  /* 0x000000ff02037207 */ /* 0x000fe40000800000 */
[----:B------:R-:W-:Y:S01]  /*91b0*/  LOP3.LUT R4, R11, R4, RZ, 0x3c, !PT ;  /* 0x000000040b047212 */ /* 0x000fe200078e3cff */
[----:B-1----:R-:W-:Y:S06]  /*91c0*/  @!P0 BRA `(.L_x_192) ;  /* 0x0000000000b88947 */ /* 0x002fec0003800000 */
.L_x_202:
[----:B------:R-:W-:Y:S01]  /*91d0*/  IMAD R3, R3, 0x8, R0 ;  /* 0x0000000803037824 */ /* 0x000fe200078e0200 */
[----:B------:R-:W-:-:S07]  /*91e0*/  SHF.L.U32 R0, R4, 0x1f, RZ ;  /* 0x0000001f04007819 */ /* 0x000fce00000006ff */
.L_x_193:
[----:B-1----:R1:W2:Y:S02]  /*91f0*/  SYNCS.PHASECHK.TRANS64.TRYWAIT P0, [R3+URZ], R0 ;  /* 0x00000000030075a7 */ /* 0x0022a4000800017f */
[----:B--2---:R-:W-:Y:S05]  /*9200*/  @!P0 NANOSLEEP.SYNCS 0x989680 ;  /* 0x009896800000895d */ /* 0x004fea0003900000 */
[----:B------:R-:W2:Y:S02]  /*9210*/  @!P0 SYNCS.PHASECHK.TRANS64 P0, [R3+URZ], R0 ;  /* 0x00000000030085a7 */ /* 0x000ea4000800007f */
[----:B--2---:R-:W-:Y:S05]  /*9220*/  @!P0 BRA `(.L_x_193) ;  /* 0xfffffffc00f08947 */ /* 0x004fea000383ffff */
.L_x_189:
[----:B------:R-:W-:Y:S05]  /*9230*/  BSYNC B0 ;  /* 0x0000000000007941 */ /* 0x000fea0003800000 */
.L_x_188:
[----:B------:R-:W-:Y:S05]  /*9240*/  EXIT ;  /* 0x000000000000794d */ /* 0x000fea0003800000 */
.L_x_21:
[----:B-1----:R-:W-:-:S04]  /*9250*/  IMAD.U32 R13, RZ, RZ, UR6 ;  /* 0x00000006ff0d7e24 */ /* 0x002fc8000f8e00ff */
[----:B------:R1:W4:Y:S03]  /*9260*/  SYNCS.PHASECHK.TRANS64.TRYWAIT P0, [R13+URZ], R12 ;  /* 0x0000000c0d0075a7 */ /* 0x000326000800017f */
[----:B----4-:R-:W-:Y:S05]  /*9270*/  @!P0 NANOSLEEP.SYNCS 0x989680 ;  /* 0x009896800000895d */ /* 0x010fea0003900000 */
[----:B------:R-:W4:Y:S02]  /*9280*/  @!P0 SYNCS.PHASECHK.TRANS64 P0, [R13+URZ], R12 ;  /* 0x0000000c0d0085a7 */ /* 0x000f24000800007f */
[----:B----4-:R-:W-:Y:S05]  /*9290*/  @!P0 BRA `(.L_x_21) ;  /* 0xfffffffc00ec8947 */ /* 0x010fea000383ffff */
[----:B------:R-:W-:Y:S05]  /*92a0*/  BRA `(.L_x_20) ;  /* 0xffffff84004c7947 */ /* 0x000fea000383ffff */
.L_x_27:
[----:B-1----:R-:W-:-:S04]  /*92b0*/  IMAD.U32 R145, RZ, RZ, UR12 ;  /* 0x0000000cff917e24 */ /* 0x002fc8000f8e00ff */
[----:B------:R1:W4:Y:S03]  /*92c0*/  SYNCS.PHASECHK.TRANS64.TRYWAIT P0, [R145+URZ], R140 ;  /* 0x0000008c910075a7 */ /* 0x000326000800017f */
[----:B----4-:R-:W-:Y:S05]  /*92d0*/  @!P0 NANOSLEEP.SYNCS 0x989680 ;  /* 0x009896800000895d */ /* 0x010fea0003900000 */
[----:B------:R-:W4:Y:S02]  /*92e0*/  @!P0 SYNCS.PHASECHK.TRANS64 P0, [R145+URZ], R140 ;  /* 0x0000008c910085a7 */ /* 0x000f24000800007f */
[----:B----4-:R-:W-:Y:S05]  /*92f0*/  @!P0 BRA `(.L_x_27) ;  /* 0xfffffffc00ec8947 */ /* 0x010fea000383ffff */
[----:B------:R-:W-:Y:S05]  /*9300*/  BRA `(.L_x_26) ;  /* 0xffffff8c007c7947 */ /* 0x000fea000383ffff */
.L_x_176:
[----:B------:R-:W-:Y:S01]  /*9310*/  BSSY B1, `(.L_x_194) ;  /* 0x0000006000017945 */ /* 0x000fe20003800000 */
[----:B------:R-:W-:-:S07]  /*9320*/  IMAD.MOV.U32 R7, RZ, RZ, -0x1 ;  /* 0xffffffffff077424 */ /* 0x000fce00078e00ff */
[----:B------:R-:W-:Y:S05]  /*9330*/  WARPSYNC.COLLECTIVE R7, `(.L_x_195) ;  /* 0x00000000070c7348 */ /* 0x000fea0003c00000 */
[----:B------:R-:W-:Y:S02]  /*9340*/  ELECT P0, UR62, PT ;  /* 0x00000000003e782f */ /* 0x000fe40003800000 */
[----:B------:R-:W-:Y:S01]  /*9350*/  MOV R7, UR62 ;  /* 0x0000003e00077c02 */ /* 0x000fe20008000f00 */
[----:B------:R-:W-:Y:S10]  /*9360*/  ENDCOLLECTIVE ;  /* 0x000000000000791b */ /* 0x000ff40003800000 */
.L_x_195:
[----:B------:R-:W-:Y:S05]  /*9370*/  BSYNC B1 ;  /* 0x0000000000017941 */ /* 0x000fea0003800000 */
.L_x_194:
[----:B------:R-:W-:Y:S05]  /*9380*/  BRA `(.L_x_196) ;  /* 0xfffffff0006c7947 */ /* 0x000fea000383ffff */
.L_x_179:
[----:B-1----:R1:W2:Y:S02]  /*9390*/  SYNCS.PHASECHK.TRANS64.TRYWAIT P0, [R20+URZ+0x18], R9 ;  /* 0x00001809140075a7 */ /* 0x0022a4000800017f */
[----:B--2---:R-:W-:Y:S05]  /*93a0*/  @!P0 NANOSLEEP.SYNCS 0x989680 ;  /* 0x009896800000895d */ /* 0x004fea0003900000 */
[----:B------:R-:W2:Y:S02]  /*93b0*/  @!P0 SYNCS.PHASECHK.TRANS64 P0, [R20+URZ+0x18], R9 ;  /* 0x00001809140085a7 */ /* 0x000ea4000800007f */
[----:B--2---:R-:W-:Y:S05]  /*93c0*/  @!P0 BRA `(.L_x_179) ;  /* 0xfffffffc00f08947 */ /* 0x004fea000383ffff */
[----:B------:R-:W-:Y:S05]  /*93d0*/  BRA `(.L_x_197) ;  /* 0xfffffff000a47947 */ /* 0x000fea000383ffff */
.L_x_187:
[----:B------:R-:W-:Y:S01]  /*93e0*/  BSSY B0, `(.L_x_198) ;  /* 0x0000006000007945 */ /* 0x000fe20003800000 */
[----:B------:R-:W-:-:S07]  /*93f0*/  IMAD.MOV.U32 R7, RZ, RZ, -0x1 ;  /* 0xffffffffff077424 */ /* 0x000fce00078e00ff */
[----:B------:R-:W-:Y:S05]  /*9400*/  WARPSYNC.COLLECTIVE R7, `(.L_x_199) ;  /* 0x00000000070c7348 */ /* 0x000fea0003c00000 */
[----:B------:R-:W-:Y:S02]  /*9410*/  ELECT P0, UR62, PT ;  /* 0x00000000003e782f */ /* 0x000fe40003800000 */
[----:B------:R-:W-:Y:S01]  /*9420*/  MOV R7, UR62 ;  /* 0x0000003e00077c02 */ /* 0x000fe20008000f00 */
[----:B------:R-:W-:Y:S10]  /*9430*/  ENDCOLLECTIVE ;  /* 0x000000000000791b */ /* 0x000ff40003800000 */
.L_x_199:
[----:B------:R-:W-:Y:S05]  /*9440*/  BSYNC B0 ;  /* 0x0000000000007941 */ /* 0x000fea0003800000 */
.L_x_198:
[----:B------:R-:W-:Y:S05]  /*9450*/  BRA `(.L_x_200) ;  /* 0xfffffff800ec7947 */ /* 0x000fea000383ffff */
.L_x_191:
[----:B0-----:R0:W1:Y:S02]  /*9460*/  SYNCS.PHASECHK.TRANS64.TRYWAIT P0, [R4+URZ], R3 ;  /* 0x00000003040075a7 */ /* 0x001064000800017f */
[----:B-1----:R-:W-:Y:S05]  /*9470*/  @!P0 NANOSLEEP.SYNCS 0x989680 ;  /* 0x009896800000895d */ /* 0x002fea0003900000 */
[----:B------:R-:W1:Y:S02]  /*9480*/  @!P0 SYNCS.PHASECHK.TRANS64 P0, [R4+URZ], R3 ;  /* 0x00000003040085a7 */ /* 0x000e64000800007f */
[----:B-1----:R-:W-:Y:S05]  /*9490*/  @!P0 BRA `(.L_x_191) ;  /* 0xfffffffc00f08947 */ /* 0x002fea000383ffff */
[----:B------:R-:W-:Y:S05]  /*94a0*/  BRA `(.L_x_201) ;  /* 0xfffffffc002c7947 */ /* 0x000fea000383ffff */
.L_x_192:
[----:B0-----:R0:W1:Y:S02]  /*94b0*/  SYNCS.PHASECHK.TRANS64.TRYWAIT P0, [R6+URZ], R5 ;  /* 0x00000005060075a7 */ /* 0x001064000800017f */
[----:B-1----:R-:W-:Y:S05]  /*94c0*/  @!P0 NANOSLEEP.SYNCS 0x989680 ;  /* 0x009896800000895d */ /* 0x002fea0003900000 */
[----:B------:R-:W1:Y:S02]  /*94d0*/  @!P0 SYNCS.PHASECHK.TRANS64 P0, [R6+URZ], R5 ;  /* 0x00000005060085a7 */ /* 0x000e64000800007f */
[----:B-1----:R-:W-:Y:S05]  /*94e0*/  @!P0 BRA `(.L_x_192) ;  /* 0xfffffffc00f08947 */ /* 0x002fea000383ffff */
[----:B------:R-:W-:Y:S05]  /*94f0*/  BRA `(.L_x_202) ;  /* 0xfffffffc00347947 */ /* 0x000fea000383ffff */
.L_x_203:
[----:B------:R-:W-:-:S00]  /*9500*/  BRA `(.L_x_203) ;  /* 0xfffffffc00fc7947 */ /* 0x000fc0000383ffff */
[----:B------:R-:W-:-:S00]  /*9510*/  NOP ;  /* 0x0000000000007918 */ /* 0x000fc00000000000 */
        /* <DEDUP_REMOVED lines=14> */
.L_x_204:


//--------------------- .nv.shared._ZN7cutlass13device_kernelINS_4gemm6kernel13GemmUniversalIN4cute5tupleIJiiiiEEENS1_10collective13CollectiveMmaINS1_37MainloopSm90TmaGmmaWarpSpecializedFP8ILi3ENS5_IJNS4_1CILi2EEENSA_ILi1EEESC_EEENS1_35KernelTmaWarpSpecializedCooperativeEEENS5_IJNSA_ILi128EEESG_NSA_ILi32EEEEEENS_12float_e4m3_tENS5_IJlSC_lEEESJ_SK_NS4_8TiledMMAINS4_8MMA_AtomIJNS4_4SM904GMMA31MMA_64x128x32_F32E4M3E4M3_SS_TNILNSO_7ScaleInE1ELSQ_1EEEEEENS4_6LayoutISD_NS5_IJSC_NSA_ILi0EEESU_EEEEENS5_IJNS4_10UnderscoreESX_SX_EEEEENS4_13SM90_TMA_LOADENS4_14ComposedLayoutINS4_7SwizzleILi1ELi4ELi3EEENS4_18smem_ptr_flag_bitsILi8EEENST_INS5_IJNSA_ILi8EEESH_EEENS5_IJSH_SC_EEEEEEEvNS4_8identityENS4_23SM90_TMA_LOAD_MULTICASTES1A_vS1B_EENS_8epilogue10collective6detail29Sm90TmaWarpSpecializedAdapterINS1F_15DefaultEpilogueISJ_SK_SK_NS1E_6thread17LinearCombinationISJ_Li1EffLNS1J_9ScaleType4KindE0ELNS_15FloatRoundStyleE2ESJ_EENS1_15EpilogueDefaultEEEEEvvEEEEvNT_6ParamsE --------------------------
	.section	.nv.shared._ZN7cutlass13device_kernelINS_4gemm6kernel13GemmUniversalIN4cute5tupleIJiiiiEEENS1_10collective13CollectiveMmaINS1_37MainloopSm90TmaGmmaWarpSpecializedFP8ILi3ENS5_IJNS4_1CILi2EEENSA_ILi1EEESC_EEENS1_35KernelTmaWarpSpecializedCooperativeEEENS5_IJNSA_ILi128EEESG_NSA_ILi32EEEEEENS_12float_e4m3_tENS5_IJlSC_lEEESJ_SK_NS4_8TiledMMAINS4_8MMA_AtomIJNS4_4SM904GMMA31MMA_64x128x32_F32E4M3E4M3_SS_TNILNSO_7ScaleInE1ELSQ_1EEEEEENS4_6LayoutISD_NS5_IJSC_NSA_ILi0EEESU_EEEEENS5_IJNS4_10UnderscoreESX_SX_EEEEENS4_13SM90_TMA_LOADENS4_14ComposedLayoutINS4_7SwizzleILi1ELi4ELi3EEENS4_18smem_ptr_flag_bitsILi8EEENST_INS5_IJNSA_ILi8EEESH_EEENS5_IJSH_SC_EEEEEEEvNS4_8identityENS4_23SM90_TMA_LOAD_MULTICASTES1A_vS1B_EENS_8epilogue10collective6detail29Sm90TmaWarpSpecializedAdapterINS1F_15DefaultEpilogueISJ_SK_SK_NS1E_6thread17LinearCombinationISJ_Li1EffLNS1J_9ScaleType4KindE0ELNS_15FloatRoundStyleE2ESJ_EENS1_15EpilogueDefaultEEEEEvvEEEEvNT_6ParamsE,"aw",@nobits
	.sectionflags	@""
	.align	16
	.zero		1024


//--------------------- .nv.shared.reserved.0     --------------------------
	.section	.nv.shared.reserved.0,"aw",@nobits
	.weak		__nv_reservedSMEM_offset_0_alias
	.size		__nv_reservedSMEM_offset_0_alias, 0, 0
	.other		__nv_reservedSMEM_offset_0_alias,@"STO_CUDA_RESERVED_SHARED STV_DEFAULT"
__nv_reservedSMEM_offset_0_alias:
	.zero		0


//--------------------- .nv.global                --------------------------
	.section	.nv.global,"aw",@nobits
.nv.global:
	.type		_ZN39_INTERNAL_246586bc_4_k_cu_59681c3c_53324cute1_E,@object
	.size		_ZN39_INTERNAL_246586bc_4_k_cu_59681c3c_53324cute1_E,(_ZN39_INTERNAL_246586bc_4_k_cu_59681c3c_53324cuda3std3__45__cpo6cbeginE - _ZN39_INTERNAL_246586bc_4_k_cu_59681c3c_53324cute1_E)
_ZN39_INTERNAL_246586bc_4_k_cu_59681c3c_53324cute1_E:
	.zero		1
	.type		_ZN39_INTERNAL_246586bc_4_k_cu_59681c3c_53324cuda3std3__45__cpo6cbeginE,@object
	.size		_ZN39_INTERNAL_246586bc_4_k_cu_59681c3c_53324cuda3std3__45__cpo6cbeginE,(_ZN39_INTERNAL_246586bc_4_k_cu_59681c3c_53324cuda3std3__48in_placeE - _ZN39_INTERNAL_246586bc_4_k_cu_59681c3c_53324cuda3std3__45__cpo6cbeginE)
_ZN39_INTERNAL_246586bc_4_k_cu_59681c3c_53324cuda3std3__45__cpo6cbeginE:
	.zero		1
	.type		_ZN39_INTERNAL_246586bc_4_k_cu_59681c3c_53324cuda3std3__48in_placeE,@object
	.size		_ZN39_INTERNAL_246586bc_4_k_cu_59681c3c_53324cuda3std3__48in_placeE,(_ZN39_INTERNAL_246586bc_4_k_cu_59681c3c_53324cuda3std6ranges3__45__cpo9iter_moveE - _ZN39_INTERNAL_246586bc_4_k_cu_59681c3c_53324cuda3std3__48in_placeE)
_ZN39_INTERNAL_246586bc_4_k_cu_59681c3c_53324cuda3std3__48in_placeE:
	.zero		1
	.type		_ZN39_INTERNAL_246586bc_4_k_cu_59681c3c_53324cuda3std6ranges3__45__cpo9iter_moveE,@object
	.size		_ZN39_INTERNAL_246586bc_4_k_cu_59681c3c_53324cuda3std6ranges3__45__cpo9iter_moveE,(_ZN39_INTERNAL_246586bc_4_k_cu_59681c3c_53324cuda3std3__45__cpo5beginE - _ZN39_INTERNAL_246586bc_4_k_cu_59681c3c_53324cuda3std6ranges3__45__cpo9iter_moveE)
_ZN39_INTERNAL_246586bc_4_k_cu_59681c3c_53324cuda3std6ranges3__45__cpo9iter_moveE:
	.zero		1
	.type		_ZN39_INTERNAL_246586bc_4_k_cu_59681c3c_53324cuda3std3__45__cpo5beginE,@object
	.size		_ZN39_INTERNAL_246586bc_4_k_cu_59681c3c_53324cuda3std3__45__cpo5beginE,(_ZN39_INTERNAL_246586bc_4_k_cu_59681c3c_53324cuda3std3__441_GLOBAL__N__246586bc_4_k_cu_59681c3c_53326ignoreE - _ZN39_INTERNAL_246586bc_4_k_cu_59681c3c_53324cuda3std3__45__cpo5beginE)
_ZN39_INTERNAL_246586bc_4_k_cu_59681c3c_53324cuda3std3__45__cpo5beginE:
	.zero		1
	.type		_ZN39_INTERNAL_246586bc_4_k_cu_59681c3c_53324cuda3std3__441_GLOBAL__N__246586bc_4_k_cu_59681c3c_53326ignoreE,@object
	.size		_ZN39_INTERNAL_246586bc_4_k_cu_59681c3c_53324cuda3std3__441_GLOBAL__N__246586bc_4_k_cu_59681c3c_53326ignoreE,(_ZN39_INTERNAL_246586bc_4_k_cu_59681c3c_53324cute7productE - _ZN39_INTERNAL_246586bc_4_k_cu_59681c3c_53324cuda3std3__441_GLOBAL__N__246586bc_4_k_cu_59681c3c_53326ignoreE)
_ZN39_INTERNAL_246586bc_4_k_cu_59681c3c_53324cuda3std3__441_GLOBAL__N__246586bc_4_k_cu_59681c3c_53326ignoreE:
	.zero		1
	.type		_ZN39_INTERNAL_246586bc_4_k_cu_59681c3c_53324cute7productE,@object
	.size		_ZN39_INTERNAL_246586bc_4_k_cu_59681c3c_53324cute7productE,(_ZN39_INTERNAL_246586bc_4_k_cu_59681c3c_53324cuda3std3__45__cpo3endE - _ZN39_INTERNAL_246586bc_4_k_cu_59681c3c_53324cute7productE)
_ZN39_INTERNAL_246586bc_4_k_cu_59681c3c_53324cute7productE:
	.zero		1
	.type		_ZN39_INTERNAL_246586bc_4_k_cu_59681c3c_53324cuda3std3__45__cpo3endE,@object
	.size		_ZN39_INTERNAL_246586bc_4_k_cu_59681c3c_53324cuda3std3__45__cpo3endE,(_ZN39_INTERNAL_246586bc_4_k_cu_59681c3c_53324cuda3std3__419piecewise_constructE - _ZN39_INTERNAL_246586bc_4_k_cu_59681c3c_53324cuda3std3__45__cpo3endE)
_ZN39_INTERNAL_246586bc_4_k_cu_59681c3c_53324cuda3std3__45__cpo3endE:
	.zero		1
	.type		_ZN39_INTERNAL_246586bc_4_k_cu_59681c3c_53324cuda3std3__419piecewise_constructE,@object
	.size		_ZN39_INTERNAL_246586bc_4_k_cu_59681c3c_53324cuda3std3__419piecewise_constructE,(_ZN39_INTERNAL_246586bc_4_k_cu_59681c3c_53324cuda3std3__45__cpo4cendE - _ZN39_INTERNAL_246586bc_4_k_cu_59681c3c_53324cuda3std3__419piecewise_constructE)
_ZN39_INTERNAL_246586bc_4_k_cu_59681c3c_53324cuda3std3__419piecewise_constructE:
	.zero		1
	.type		_ZN39_INTERNAL_246586bc_4_k_cu_59681c3c_53324cuda3std3__45__cpo4cendE,@object
	.size		_ZN39_INTERNAL_246586bc_4_k_cu_59681c3c_53324cuda3std3__45__cpo4cendE,(_ZN39_INTERNAL_246586bc_4_k_cu_59681c3c_53324cuda3std6ranges3__45__cpo4swapE - _ZN39_INTERNAL_246586bc_4_k_cu_59681c3c_53324cuda3std3__45__cpo4cendE)
_ZN39_INTERNAL_246586bc_4_k_cu_59681c3c_53324cuda3std3__45__cpo4cendE:
	.zero		1
	.type		_ZN39_INTERNAL_246586bc_4_k_cu_59681c3c_53324cuda3std6ranges3__45__cpo4swapE,@object
	.size		_ZN39_INTERNAL_246586bc_4_k_cu_59681c3c_53324cuda3std6ranges3__45__cpo4swapE,(.L_7 - _ZN39_INTERNAL_246586bc_4_k_cu_59681c3c_53324cuda3std6ranges3__45__cpo4swapE)
_ZN39_INTERNAL_246586bc_4_k_cu_59681c3c_53324cuda3std6ranges3__45__cpo4swapE:
	.zero		1
.L_7:


//--------------------- .nv.constant0._ZN7cutlass13device_kernelINS_4gemm6kernel13GemmUniversalIN4cute5tupleIJiiiiEEENS1_10collective13CollectiveMmaINS1_37MainloopSm90TmaGmmaWarpSpecializedFP8ILi3ENS5_IJNS4_1CILi2EEENSA_ILi1EEESC_EEENS1_35KernelTmaWarpSpecializedCooperativeEEENS5_IJNSA_ILi128EEESG_NSA_ILi32EEEEEENS_12float_e4m3_tENS5_IJlSC_lEEESJ_SK_NS4_8TiledMMAINS4_8MMA_AtomIJNS4_4SM904GMMA31MMA_64x128x32_F32E4M3E4M3_SS_TNILNSO_7ScaleInE1ELSQ_1EEEEEENS4_6LayoutISD_NS5_IJSC_NSA_ILi0EEESU_EEEEENS5_IJNS4_10UnderscoreESX_SX_EEEEENS4_13SM90_TMA_LOADENS4_14ComposedLayoutINS4_7SwizzleILi1ELi4ELi3EEENS4_18smem_ptr_flag_bitsILi8EEENST_INS5_IJNSA_ILi8EEESH_EEENS5_IJSH_SC_EEEEEEEvNS4_8identityENS4_23SM90_TMA_LOAD_MULTICASTES1A_vS1B_EENS_8epilogue10collective6detail29Sm90TmaWarpSpecializedAdapterINS1F_15DefaultEpilogueISJ_SK_SK_NS1E_6thread17LinearCombinationISJ_Li1EffLNS1J_9ScaleType4KindE0ELNS_15FloatRoundStyleE2ESJ_EENS1_15EpilogueDefaultEEEEEvvEEEEvNT_6ParamsE --------------------------
	.section	.nv.constant0._ZN7cutlass13device_kernelINS_4gemm6kernel13GemmUniversalIN4cute5tupleIJiiiiEEENS1_10collective13CollectiveMmaINS1_37MainloopSm90TmaGmmaWarpSpecializedFP8ILi3ENS5_IJNS4_1CILi2EEENSA_ILi1EEESC_EEENS1_35KernelTmaWarpSpecializedCooperativeEEENS5_IJNSA_ILi128EEESG_NSA_ILi32EEEEEENS_12float_e4m3_tENS5_IJlSC_lEEESJ_SK_NS4_8TiledMMAINS4_8MMA_AtomIJNS4_4SM904GMMA31MMA_64x128x32_F32E4M3E4M3_SS_TNILNSO_7ScaleInE1ELSQ_1EEEEEENS4_6LayoutISD_NS5_IJSC_NSA_ILi0EEESU_EEEEENS5_IJNS4_10UnderscoreESX_SX_EEEEENS4_13SM90_TMA_LOADENS4_14ComposedLayoutINS4_7SwizzleILi1ELi4ELi3EEENS4_18smem_ptr_flag_bitsILi8EEENST_INS5_IJNSA_ILi8EEESH_EEENS5_IJSH_SC_EEEEEEEvNS4_8identityENS4_23SM90_TMA_LOAD_MULTICASTES1A_vS1B_EENS_8epilogue10collective6detail29Sm90TmaWarpSpecializedAdapterINS1F_15DefaultEpilogueISJ_SK_SK_NS1E_6thread17LinearCombinationISJ_Li1EffLNS1J_9ScaleType4KindE0ELNS_15FloatRoundStyleE2ESJ_EENS1_15EpilogueDefaultEEEEEvvEEEEvNT_6ParamsE,"a",@progbits
	.sectionflags	@""
	.align	4
.nv.constant0._ZN7cutlass13device_kernelINS_4gemm6kernel13GemmUniversalIN4cute5tupleIJiiiiEEENS1_10collective13CollectiveMmaINS1_37MainloopSm90TmaGmmaWarpSpecializedFP8ILi3ENS5_IJNS4_1CILi2EEENSA_ILi1EEESC_EEENS1_35KernelTmaWarpSpecializedCooperativeEEENS5_IJNSA_ILi128EEESG_NSA_ILi32EEEEEENS_12float_e4m3_tENS5_IJlSC_lEEESJ_SK_NS4_8TiledMMAINS4_8MMA_AtomIJNS4_4SM904GMMA31MMA_64x128x32_F32E4M3E4M3_SS_TNILNSO_7ScaleInE1ELSQ_1EEEEEENS4_6LayoutISD_NS5_IJSC_NSA_ILi0EEESU_EEEEENS5_IJNS4_10UnderscoreESX_SX_EEEEENS4_13SM90_TMA_LOADENS4_14ComposedLayoutINS4_7SwizzleILi1ELi4ELi3EEENS4_18smem_ptr_flag_bitsILi8EEENST_INS5_IJNSA_ILi8EEESH_EEENS5_IJSH_SC_EEEEEEEvNS4_8identityENS4_23SM90_TMA_LOAD_MULTICASTES1A_vS1B_EENS_8epilogue10collective6detail29Sm90TmaWarpSpecializedAdapterINS1F_15DefaultEpilogueISJ_SK_SK_NS1E_6thread17LinearCombinationISJ_Li1EffLNS1J_9ScaleType4KindE0ELNS_15FloatRoundStyleE2ESJ_EENS1_15EpilogueDefaultEEEEEvvEEEEvNT_6ParamsE:
	.zero		1664


//--------------------- SYMBOLS --------------------------

	.type		.nv.reservedSmem.offset0,@object
	.size		.nv.reservedSmem.offset0,0x4
